// auto-generated by cutlass_sweep.gemm — config: {"arch": "sm_100", "cluster_m": 2, "cluster_n": 1, "dtype": "int8", "dtype_b": "int8", "layout": "nt", "stages": 0, "tile_k": 64, "tile_m": 256, "tile_n": 64}
#include "cutlass/cutlass.h"
#include "cutlass/gemm/collective/collective_builder.hpp"
#include "cutlass/gemm/device/gemm_universal_adapter.h"
#include "cutlass/gemm/kernel/gemm_universal.hpp"
#include "cutlass/epilogue/collective/collective_builder.hpp"

using ElemA = int8_t;
using ElemB = int8_t;
using ElemCD = int8_t;
using Acc  = int32_t;
using TileShape    = cute::Shape<cute::_256, cute::_64, cute::_64>;
using ClusterShape = cute::Shape<cute::_2, cute::_1, cute::_1>;

using CollectiveEpilogue = typename cutlass::epilogue::collective::CollectiveBuilder<
    cutlass::arch::Sm100, cutlass::arch::OpClassTensorOp,
    TileShape, ClusterShape,
    cutlass::epilogue::collective::EpilogueTileAuto,
    Acc, Acc,
    ElemCD, cutlass::layout::RowMajor, 128 / cutlass::sizeof_bits<ElemCD>::value,
    ElemCD, cutlass::layout::RowMajor, 128 / cutlass::sizeof_bits<ElemCD>::value,
    cutlass::epilogue::collective::EpilogueScheduleAuto
  >::CollectiveOp;

using CollectiveMainloop = typename cutlass::gemm::collective::CollectiveBuilder<
    cutlass::arch::Sm100, cutlass::arch::OpClassTensorOp,
    ElemA, cutlass::layout::RowMajor, 128 / cutlass::sizeof_bits<ElemA>::value,
    ElemB, cutlass::layout::ColumnMajor, 128 / cutlass::sizeof_bits<ElemB>::value,
    Acc,
    TileShape, ClusterShape,
    cutlass::gemm::collective::StageCountAutoCarveout<static_cast<int>(sizeof(typename CollectiveEpilogue::SharedStorage))>,
    cutlass::gemm::collective::KernelScheduleAuto
  >::CollectiveOp;

using GemmKernel = cutlass::gemm::kernel::GemmUniversal<
    cute::Shape<int,int,int,int>,
    CollectiveMainloop,
    CollectiveEpilogue
>;
using Gemm = cutlass::gemm::device::GemmUniversalAdapter<GemmKernel>;

// Force the device kernel symbol into the cubin without needing a host main.
auto* _anchor = &cutlass::device_kernel<GemmKernel>;


// ===== COMPILED SASS (sm_100a) =====

	.target	sm_100a

	.elftype	@"ET_EXEC"


//--------------------- .note.nv.tkinfo           --------------------------
	.section	.note.nv.tkinfo,"",@"SHT_NOTE"
	.sectionflags	@"SHF_NOTE_NV_TKINFO"
	.tkinfo
        /*0018*/ 	.word	0x00000002
        /*0030*/ 	.string	""
        /*0030*/ 	.string	"ptxas"
        /*0030*/ 	.string	"Cuda compilation tools, release 13.0, V13.0.88"
        /*0030*/ 	.string	"Build cuda_13.0.r13.0/compiler.36424714_0"
        /*0030*/ 	.string	"-arch sm_100a -m 64 "



//--------------------- .note.nv.cuinfo           --------------------------
	.section	.note.nv.cuinfo,"",@"SHT_NOTE"
	.sectionflags	@"SHF_NOTE_NV_CUINFO"
        /*0018*/ 	.short	0x0002
        /*001a*/ 	.short	0x0064
        /*001c*/ 	.short	0x0082
	.zero		2


//--------------------- .nv.info                  --------------------------
	.section	.nv.info,"",@"SHT_CUDA_INFO"
	.align	4


	//----- nvinfo : EIATTR_REGCOUNT
	.align		4
        /*0000*/ 	.byte	0x04, 0x2f
        /*0002*/ 	.short	(.L_19 - .L_18)
	.align		4
.L_18:
        /*0004*/ 	.word	index@(_ZN7cutlass13device_kernelINS_4gemm6kernel13GemmUniversalIN4cute5tupleIJiiiiEEENS1_10collective13CollectiveMmaINS1_35MainloopSm100TmaUmmaWarpSpecializedILi20ELi2ELi4ENS5_IJNS4_1CILi2EEENSA_ILi1EEESC_EEEEENS5_IJNSA_ILi256EEENSA_ILi64EEESG_EEEaNS5_IJlSC_lEEEaSI_NS4_8TiledMMAINS4_8MMA_AtomIJNS4_21SM100_MMA_S8_2x1SM_SSIaaiLi256ELi64ELNS4_4UMMA5MajorE0ELSN_0ELNSM_8SaturateE0EEEEEENS4_6LayoutINS5_IJSC_SC_SC_EEENS5_IJNSA_ILi0EEEST_ST_EEEEENS5_IJNS4_10UnderscoreESW_SW_EEEEENS4_18SM100_TMA_2SM_LOADENS4_14ComposedLayoutINS4_7SwizzleILi2ELi4ELi3EEENS4_18smem_ptr_flag_bitsILi8EEENSR_INS5_IJNSA_ILi8EEESG_EEENS5_IJSG_SC_EEEEEEEvNS4_8identityESZ_S19_vS1A_EENS_8epilogue10collective18CollectiveEpilogueINS1C_23Sm100TmaWarpSpecializedILi1ELi1ELi64ELb0ELb0EEEJNS5_IJNSA_ILi128EEESG_SG_EEENS5_IJNSR_IS1H_SC_EENSR_ISG_SC_EEEEEaSI_aSI_NS1C_6fusion15FusionCallbacksIS1G_NS1M_17LinearCombinationIaiaiLNS_15FloatRoundStyleE2EEES1I_S1L_JEEENS4_5SM1004TMEM4LOAD26SM100_TMEM_LOAD_32dp32b64xENS4_13SM90_TMA_LOADES19_NS4_39AutoVectorizingCopyWithAssumedAlignmentILi128EEENS4_14SM90_TMA_STOREES19_S1Y_S1Y_EEEvvEEEEvNT_6ParamsE)
        /*0008*/ 	.word	0x000000c6


	//----- nvinfo : EIATTR_FRAME_SIZE
	.align		4
.L_19:
        /*000c*/ 	.byte	0x04, 0x11
        /*000e*/ 	.short	(.L_21 - .L_20)
	.align		4
.L_20:
        /*0010*/ 	.word	index@($__internal_2_$__cuda_sm10x_tcgen05_guardrail_trap_unallocated_columns_being_dealloced)
        /*0014*/ 	.word	0x00000000


	//----- nvinfo : EIATTR_FRAME_SIZE
	.align		4
.L_21:
        /*0018*/ 	.byte	0x04, 0x11
        /*001a*/ 	.short	(.L_23 - .L_22)
	.align		4
.L_22:
        /*001c*/ 	.word	index@($__internal_1_$__cuda_sm10x_tcgen05_guardrail_trap_phase_invalid_during_alloc)
        /*0020*/ 	.word	0x00000000


	//----- nvinfo : EIATTR_FRAME_SIZE
	.align		4
.L_23:
        /*0024*/ 	.byte	0x04, 0x11
        /*0026*/ 	.short	(.L_25 - .L_24)
	.align		4
.L_24:
        /*0028*/ 	.word	index@($__internal_0_$__cuda_sm10x_tcgen05_guardrail_trap_col_being_dealloced_not_returned_by_alloc)
        /*002c*/ 	.word	0x00000000


	//----- nvinfo : EIATTR_FRAME_SIZE
	.align		4
.L_25:
        /*0030*/ 	.byte	0x04, 0x11
        /*0032*/ 	.short	(.L_27 - .L_26)
	.align		4
.L_26:
        /*0034*/ 	.word	index@(_ZN7cutlass13device_kernelINS_4gemm6kernel13GemmUniversalIN4cute5tupleIJiiiiEEENS1_10collective13CollectiveMmaINS1_35MainloopSm100TmaUmmaWarpSpecializedILi20ELi2ELi4ENS5_IJNS4_1CILi2EEENSA_ILi1EEESC_EEEEENS5_IJNSA_ILi256EEENSA_ILi64EEESG_EEEaNS5_IJlSC_lEEEaSI_NS4_8TiledMMAINS4_8MMA_AtomIJNS4_21SM100_MMA_S8_2x1SM_SSIaaiLi256ELi64ELNS4_4UMMA5MajorE0ELSN_0ELNSM_8SaturateE0EEEEEENS4_6LayoutINS5_IJSC_SC_SC_EEENS5_IJNSA_ILi0EEEST_ST_EEEEENS5_IJNS4_10UnderscoreESW_SW_EEEEENS4_18SM100_TMA_2SM_LOADENS4_14ComposedLayoutINS4_7SwizzleILi2ELi4ELi3EEENS4_18smem_ptr_flag_bitsILi8EEENSR_INS5_IJNSA_ILi8EEESG_EEENS5_IJSG_SC_EEEEEEEvNS4_8identityESZ_S19_vS1A_EENS_8epilogue10collective18CollectiveEpilogueINS1C_23Sm100TmaWarpSpecializedILi1ELi1ELi64ELb0ELb0EEEJNS5_IJNSA_ILi128EEESG_SG_EEENS5_IJNSR_IS1H_SC_EENSR_ISG_SC_EEEEEaSI_aSI_NS1C_6fusion15FusionCallbacksIS1G_NS1M_17LinearCombinationIaiaiLNS_15FloatRoundStyleE2EEES1I_S1L_JEEENS4_5SM1004TMEM4LOAD26SM100_TMEM_LOAD_32dp32b64xENS4_13SM90_TMA_LOADES19_NS4_39AutoVectorizingCopyWithAssumedAlignmentILi128EEENS4_14SM90_TMA_STOREES19_S1Y_S1Y_EEEvvEEEEvNT_6ParamsE)
        /*0038*/ 	.word	0x00000000


	//----- nvinfo : EIATTR_MIN_STACK_SIZE
	.align		4
.L_27:
        /*003c*/ 	.byte	0x04, 0x12
        /*003e*/ 	.short	(.L_29 - .L_28)
	.align		4
.L_28:
        /*0040*/ 	.word	index@(_ZN7cutlass13device_kernelINS_4gemm6kernel13GemmUniversalIN4cute5tupleIJiiiiEEENS1_10collective13CollectiveMmaINS1_35MainloopSm100TmaUmmaWarpSpecializedILi20ELi2ELi4ENS5_IJNS4_1CILi2EEENSA_ILi1EEESC_EEEEENS5_IJNSA_ILi256EEENSA_ILi64EEESG_EEEaNS5_IJlSC_lEEEaSI_NS4_8TiledMMAINS4_8MMA_AtomIJNS4_21SM100_MMA_S8_2x1SM_SSIaaiLi256ELi64ELNS4_4UMMA5MajorE0ELSN_0ELNSM_8SaturateE0EEEEEENS4_6LayoutINS5_IJSC_SC_SC_EEENS5_IJNSA_ILi0EEEST_ST_EEEEENS5_IJNS4_10UnderscoreESW_SW_EEEEENS4_18SM100_TMA_2SM_LOADENS4_14ComposedLayoutINS4_7SwizzleILi2ELi4ELi3EEENS4_18smem_ptr_flag_bitsILi8EEENSR_INS5_IJNSA_ILi8EEESG_EEENS5_IJSG_SC_EEEEEEEvNS4_8identityESZ_S19_vS1A_EENS_8epilogue10collective18CollectiveEpilogueINS1C_23Sm100TmaWarpSpecializedILi1ELi1ELi64ELb0ELb0EEEJNS5_IJNSA_ILi128EEESG_SG_EEENS5_IJNSR_IS1H_SC_EENSR_ISG_SC_EEEEEaSI_aSI_NS1C_6fusion15FusionCallbacksIS1G_NS1M_17LinearCombinationIaiaiLNS_15FloatRoundStyleE2EEES1I_S1L_JEEENS4_5SM1004TMEM4LOAD26SM100_TMEM_LOAD_32dp32b64xENS4_13SM90_TMA_LOADES19_NS4_39AutoVectorizingCopyWithAssumedAlignmentILi128EEENS4_14SM90_TMA_STOREES19_S1Y_S1Y_EEEvvEEEEvNT_6ParamsE)
        /*0044*/ 	.word	0x00000000
.L_29:


//--------------------- .nv.compat                --------------------------
	.section	.nv.compat,"",@"SHT_CUDA_COMPAT_INFO"
	.align	4
        /*0000*/ 	.byte	0x02, 0x09, 0x01, 0x00, 0x02, 0x02, 0x03, 0x00, 0x02, 0x05, 0x06, 0x00, 0x03, 0x07, 0x01, 0x01
        /*0010*/ 	.byte	0x02, 0x03, 0x01, 0x00, 0x02, 0x06, 0x01, 0x00, 0x04, 0x0b, 0x08, 0x00, 0x01, 0x00, 0x00, 0x00
        /*0020*/ 	.byte	0x00, 0x00, 0x00, 0x00


//--------------------- .nv.info._ZN7cutlass13device_kernelINS_4gemm6kernel13GemmUniversalIN4cute5tupleIJiiiiEEENS1_10collective13CollectiveMmaINS1_35MainloopSm100TmaUmmaWarpSpecializedILi20ELi2ELi4ENS5_IJNS4_1CILi2EEENSA_ILi1EEESC_EEEEENS5_IJNSA_ILi256EEENSA_ILi64EEESG_EEEaNS5_IJlSC_lEEEaSI_NS4_8TiledMMAINS4_8MMA_AtomIJNS4_21SM100_MMA_S8_2x1SM_SSIaaiLi256ELi64ELNS4_4UMMA5MajorE0ELSN_0ELNSM_8SaturateE0EEEEEENS4_6LayoutINS5_IJSC_SC_SC_EEENS5_IJNSA_ILi0EEEST_ST_EEEEENS5_IJNS4_10UnderscoreESW_SW_EEEEENS4_18SM100_TMA_2SM_LOADENS4_14ComposedLayoutINS4_7SwizzleILi2ELi4ELi3EEENS4_18smem_ptr_flag_bitsILi8EEENSR_INS5_IJNSA_ILi8EEESG_EEENS5_IJSG_SC_EEEEEEEvNS4_8identityESZ_S19_vS1A_EENS_8epilogue10collective18CollectiveEpilogueINS1C_23Sm100TmaWarpSpecializedILi1ELi1ELi64ELb0ELb0EEEJNS5_IJNSA_ILi128EEESG_SG_EEENS5_IJNSR_IS1H_SC_EENSR_ISG_SC_EEEEEaSI_aSI_NS1C_6fusion15FusionCallbacksIS1G_NS1M_17LinearCombinationIaiaiLNS_15FloatRoundStyleE2EEES1I_S1L_JEEENS4_5SM1004TMEM4LOAD26SM100_TMEM_LOAD_32dp32b64xENS4_13SM90_TMA_LOADES19_NS4_39AutoVectorizingCopyWithAssumedAlignmentILi128EEENS4_14SM90_TMA_STOREES19_S1Y_S1Y_EEEvvEEEEvNT_6ParamsE --------------------------
	.section	.nv.info._ZN7cutlass13device_kernelINS_4gemm6kernel13GemmUniversalIN4cute5tupleIJiiiiEEENS1_10collective13CollectiveMmaINS1_35MainloopSm100TmaUmmaWarpSpecializedILi20ELi2ELi4ENS5_IJNS4_1CILi2EEENSA_ILi1EEESC_EEEEENS5_IJNSA_ILi256EEENSA_ILi64EEESG_EEEaNS5_IJlSC_lEEEaSI_NS4_8TiledMMAINS4_8MMA_AtomIJNS4_21SM100_MMA_S8_2x1SM_SSIaaiLi256ELi64ELNS4_4UMMA5MajorE0ELSN_0ELNSM_8SaturateE0EEEEEENS4_6LayoutINS5_IJSC_SC_SC_EEENS5_IJNSA_ILi0EEEST_ST_EEEEENS5_IJNS4_10UnderscoreESW_SW_EEEEENS4_18SM100_TMA_2SM_LOADENS4_14ComposedLayoutINS4_7SwizzleILi2ELi4ELi3EEENS4_18smem_ptr_flag_bitsILi8EEENSR_INS5_IJNSA_ILi8EEESG_EEENS5_IJSG_SC_EEEEEEEvNS4_8identityESZ_S19_vS1A_EENS_8epilogue10collective18CollectiveEpilogueINS1C_23Sm100TmaWarpSpecializedILi1ELi1ELi64ELb0ELb0EEEJNS5_IJNSA_ILi128EEESG_SG_EEENS5_IJNSR_IS1H_SC_EENSR_ISG_SC_EEEEEaSI_aSI_NS1C_6fusion15FusionCallbacksIS1G_NS1M_17LinearCombinationIaiaiLNS_15FloatRoundStyleE2EEES1I_S1L_JEEENS4_5SM1004TMEM4LOAD26SM100_TMEM_LOAD_32dp32b64xENS4_13SM90_TMA_LOADES19_NS4_39AutoVectorizingCopyWithAssumedAlignmentILi128EEENS4_14SM90_TMA_STOREES19_S1Y_S1Y_EEEvvEEEEvNT_6ParamsE,"",@"SHT_CUDA_INFO"
	.sectionflags	@""
	.align	4


	//----- nvinfo : EIATTR_CUDA_API_VERSION
	.align		4
        /*0000*/ 	.byte	0x04, 0x37
        /*0002*/ 	.short	(.L_31 - .L_30)
.L_30:
        /*0004*/ 	.word	0x00000082


	//----- nvinfo : EIATTR_KPARAM_INFO
	.align		4
.L_31:
        /*0008*/ 	.byte	0x04, 0x17
        /*000a*/ 	.short	(.L_33 - .L_32)
.L_32:
        /*000c*/ 	.word	0x00000000
        /*0010*/ 	.short	0x0000
        /*0012*/ 	.short	0x0000
        /*0014*/ 	.byte	0x00, 0xf0, 0x01, 0x20


	//----- nvinfo : EIATTR_AT_ENTRY_FRAGMENTS
	.align		4
.L_33:
        /*0018*/ 	.byte	0x04, 0x4f
        /*001a*/ 	.short	(.L_35 - .L_34)


	//   ....[0]....
.L_34:
        /*001c*/ 	.word	0x00000007


	//----- nvinfo : EIATTR_RESERVED_SMEM_USED
	.align		4
.L_35:
        /*0020*/ 	.byte	0x01, 0x41
	.zero		2


	//----- nvinfo : EIATTR_SPARSE_MMA_MASK
	.align		4
        /*0024*/ 	.byte	0x03, 0x50
        /*0026*/ 	.short	0x0000


	//----- nvinfo : EIATTR_TCGEN05_2CTA_USED
	.align		4
        /*0028*/ 	.byte	0x01, 0x52
	.zero		2


	//----- nvinfo : EIATTR_MAXREG_COUNT
	.align		4
        /*002c*/ 	.byte	0x03, 0x1b
        /*002e*/ 	.short	0x00ff


	//----- nvinfo : EIATTR_NUM_BARRIERS
	.align		4
        /*0030*/ 	.byte	0x02, 0x4c
        /*0032*/ 	.byte	0x07
	.zero		1


	//----- nvinfo : EIATTR_EXTERNS
	.align		4
        /*0034*/ 	.byte	0x04, 0x0f
        /*0036*/ 	.short	(.L_37 - .L_36)


	//   ....[0]....
	.align		4
.L_36:
        /*0038*/ 	.word	index@(__assertfail)


	//----- nvinfo : EIATTR_MERCURY_ISA_VERSION
	.align		4
.L_37:
        /*003c*/ 	.byte	0x03, 0x5f
        /*003e*/ 	.short	0x0101


	//----- nvinfo : EIATTR_INT_WARP_WIDE_INSTR_OFFSETS
	.align		4
        /*0040*/ 	.byte	0x04, 0x31
        /*0042*/ 	.short	(.L_39 - .L_38)


	//   ....[0]....
.L_38:
        /*0044*/ 	.word	0x00000ee0


	//   ....[1]....
        /*0048*/ 	.word	0x00000f80


	//   ....[2]....
        /*004c*/ 	.word	0x000022e0


	//   ....[3]....
        /*0050*/ 	.word	0x000049e0


	//   ....[4]....
        /*0054*/ 	.word	0x00004a00


	//   ....[5]....
        /*0058*/ 	.word	0x00004a30


	//   ....[6]....
        /*005c*/ 	.word	0x00005440


	//   ....[7]....
        /*0060*/ 	.word	0x00005560


	//----- nvinfo : EIATTR_COOP_GROUP_MASK_REGIDS
	.align		4
.L_39:
        /*0064*/ 	.byte	0x04, 0x29
        /*0066*/ 	.short	(.L_41 - .L_40)


	//   ....[0]....
.L_40:
        /*0068*/ 	.word	0xffffffff


	//   ....[1]....
        /*006c*/ 	.word	0xffffffff


	//   ....[2]....
        /*0070*/ 	.word	0xffffffff


	//   ....[3]....
        /*0074*/ 	.word	0xffffffff


	//   ....[4]....
        /*0078*/ 	.word	0xffffffff


	//   ....[5]....
        /*007c*/ 	.word	0xffffffff


	//   ....[6]....
        /*0080*/ 	.word	0xffffffff


	//   ....[7]....
        /*0084*/ 	.word	0xffffffff


	//   ....[8]....
        /*0088*/ 	.word	0xffffffff


	//   ....[9]....
        /*008c*/ 	.word	0xffffffff


	//   ....[10]....
        /*0090*/ 	.word	0xffffffff


	//   ....[11]....
        /*0094*/ 	.word	0xffffffff


	//   ....[12]....
        /*0098*/ 	.word	0xffffffff


	//   ....[13]....
        /*009c*/ 	.word	0xffffffff


	//----- nvinfo : EIATTR_COOP_GROUP_INSTR_OFFSETS
	.align		4
.L_41:
        /*00a0*/ 	.byte	0x04, 0x28
        /*00a2*/ 	.short	(.L_43 - .L_42)


	//   ....[0]....
.L_42:
        /*00a4*/ 	.word	0x000000c0


	//   ....[1]....
        /*00a8*/ 	.word	0x00000500


	//   ....[2]....
        /*00ac*/ 	.word	0x000008b0


	//   ....[3]....
        /*00b0*/ 	.word	0x000009e0


	//   ....[4]....
        /*00b4*/ 	.word	0x00000ad0


	//   ....[5]....
        /*00b8*/ 	.word	0x00000c30


	//   ....[6]....
        /*00bc*/ 	.word	0x00000dc0


	//   ....[7]....
        /*00c0*/ 	.word	0x00001000


	//   ....[8]....
        /*00c4*/ 	.word	0x000021c0


	//   ....[9]....
        /*00c8*/ 	.word	0x000038a0


	//   ....[10]....
        /*00cc*/ 	.word	0x00003d70


	//   ....[11]....
        /*00d0*/ 	.word	0x00003da0


	//   ....[12]....
        /*00d4*/ 	.word	0x000048e0


	//   ....[13]....
        /*00d8*/ 	.word	0x00004af0


	//----- nvinfo : EIATTR_VRC_CTA_INIT_COUNT
	.align		4
.L_43:
        /*00dc*/ 	.byte	0x02, 0x4a
        /*00de*/ 	.byte	0x80
	.zero		1


	//----- nvinfo : EIATTR_SYSCALL_OFFSETS
	.align		4
        /*00e0*/ 	.byte	0x04, 0x46
        /*00e2*/ 	.short	(.L_45 - .L_44)


	//   ....[0]....
.L_44:
        /*00e4*/ 	.word	0x00005f60


	//   ....[1]....
        /*00e8*/ 	.word	0x000060a0


	//   ....[2]....
        /*00ec*/ 	.word	0x00006840


	//----- nvinfo : EIATTR_MBARRIER_INSTR_OFFSETS
	.align		4
.L_45:
        /*00f0*/ 	.byte	0x04, 0x39
        /*00f2*/ 	.short	(.L_47 - .L_46)


	//   ....[0]....
.L_46:
        /*00f4*/ 	.word	0x00000610
        /*00f8*/ 	.word	0x000000ff
        /*00fc*/ 	.word	0x00000000
        /*0100*/ 	.short	0x0100
        /*0102*/ 	.byte	0x08
	.zero		1


	//   ....[1]....
        /*0104*/ 	.word	0x00000620
        /*0108*/ 	.word	0x000000ff
        /*010c*/ 	.word	0x000000a0
        /*0110*/ 	.short	0x0100
        /*0112*/ 	.byte	0x08
	.zero		1


	//   ....[2]....
        /*0114*/ 	.word	0x00000630
        /*0118*/ 	.word	0x000000ff
        /*011c*/ 	.word	0x00000008
        /*0120*/ 	.short	0x0100
        /*0122*/ 	.byte	0x08
	.zero		1


	//   ....[3]....
        /*0124*/ 	.word	0x00000640
        /*0128*/ 	.word	0x000000ff
        /*012c*/ 	.word	0x000000a8
        /*0130*/ 	.short	0x0100
        /*0132*/ 	.byte	0x08
	.zero		1


	//   ....[4]....
        /*0134*/ 	.word	0x00000650
        /*0138*/ 	.word	0x000000ff
        /*013c*/ 	.word	0x00000010
        /*0140*/ 	.short	0x0100
        /*0142*/ 	.byte	0x08
	.zero		1


	//   ....[5]....
        /*0144*/ 	.word	0x00000660
        /*0148*/ 	.word	0x000000ff
        /*014c*/ 	.word	0x000000b0
        /*0150*/ 	.short	0x0100
        /*0152*/ 	.byte	0x08
	.zero		1


	//   ....[6]....
        /*0154*/ 	.word	0x00000670
        /*0158*/ 	.word	0x000000ff
        /*015c*/ 	.word	0x00000018
        /*0160*/ 	.short	0x0100
        /*0162*/ 	.byte	0x08
	.zero		1


	//   ....[7]....
        /*0164*/ 	.word	0x00000680
        /*0168*/ 	.word	0x000000ff
        /*016c*/ 	.word	0x000000b8
        /*0170*/ 	.short	0x0100
        /*0172*/ 	.byte	0x08
	.zero		1


	//   ....[8]....
        /*0174*/ 	.word	0x00000690
        /*0178*/ 	.word	0x000000ff
        /*017c*/ 	.word	0x00000020
        /*0180*/ 	.short	0x0100
        /*0182*/ 	.byte	0x08
	.zero		1


	//   ....[9]....
        /*0184*/ 	.word	0x000006a0
        /*0188*/ 	.word	0x000000ff
        /*018c*/ 	.word	0x000000c0
        /*0190*/ 	.short	0x0100
        /*0192*/ 	.byte	0x08
	.zero		1


	//   ....[10]....
        /*0194*/ 	.word	0x000006b0
        /*0198*/ 	.word	0x000000ff
        /*019c*/ 	.word	0x00000028
        /*01a0*/ 	.short	0x0100
        /*01a2*/ 	.byte	0x08
	.zero		1


	//   ....[11]....
        /*01a4*/ 	.word	0x000006c0
        /*01a8*/ 	.word	0x000000ff
        /*01ac*/ 	.word	0x000000c8
        /*01b0*/ 	.short	0x0100
        /*01b2*/ 	.byte	0x08
	.zero		1


	//   ....[12]....
        /*01b4*/ 	.word	0x000006d0
        /*01b8*/ 	.word	0x000000ff
        /*01bc*/ 	.word	0x00000030
        /*01c0*/ 	.short	0x0100
        /*01c2*/ 	.byte	0x08
	.zero		1


	//   ....[13]....
        /*01c4*/ 	.word	0x000006e0
        /*01c8*/ 	.word	0x000000ff
        /*01cc*/ 	.word	0x000000d0
        /*01d0*/ 	.short	0x0100
        /*01d2*/ 	.byte	0x08
	.zero		1


	//   ....[14]....
        /*01d4*/ 	.word	0x000006f0
        /*01d8*/ 	.word	0x000000ff
        /*01dc*/ 	.word	0x00000038
        /*01e0*/ 	.short	0x0100
        /*01e2*/ 	.byte	0x08
	.zero		1


	//   ....[15]....
        /*01e4*/ 	.word	0x00000700
        /*01e8*/ 	.word	0x000000ff
        /*01ec*/ 	.word	0x000000d8
        /*01f0*/ 	.short	0x0100
        /*01f2*/ 	.byte	0x08
	.zero		1


	//   ....[16]....
        /*01f4*/ 	.word	0x00000710
        /*01f8*/ 	.word	0x000000ff
        /*01fc*/ 	.word	0x00000040
        /*0200*/ 	.short	0x0100
        /*0202*/ 	.byte	0x08
	.zero		1


	//   ....[17]....
        /*0204*/ 	.word	0x00000720
        /*0208*/ 	.word	0x000000ff
        /*020c*/ 	.word	0x000000e0
        /*0210*/ 	.short	0x0100
        /*0212*/ 	.byte	0x08
	.zero		1


	//   ....[18]....
        /*0214*/ 	.word	0x00000730
        /*0218*/ 	.word	0x000000ff
        /*021c*/ 	.word	0x00000048
        /*0220*/ 	.short	0x0100
        /*0222*/ 	.byte	0x08
	.zero		1


	//   ....[19]....
        /*0224*/ 	.word	0x00000740
        /*0228*/ 	.word	0x000000ff
        /*022c*/ 	.word	0x000000e8
        /*0230*/ 	.short	0x0100
        /*0232*/ 	.byte	0x08
	.zero		1


	//   ....[20]....
        /*0234*/ 	.word	0x00000750
        /*0238*/ 	.word	0x000000ff
        /*023c*/ 	.word	0x00000050
        /*0240*/ 	.short	0x0100
        /*0242*/ 	.byte	0x08
	.zero		1


	//   ....[21]....
        /*0244*/ 	.word	0x00000760
        /*0248*/ 	.word	0x000000ff
        /*024c*/ 	.word	0x000000f0
        /*0250*/ 	.short	0x0100
        /*0252*/ 	.byte	0x08
	.zero		1


	//   ....[22]....
        /*0254*/ 	.word	0x00000770
        /*0258*/ 	.word	0x000000ff
        /*025c*/ 	.word	0x00000058
        /*0260*/ 	.short	0x0100
        /*0262*/ 	.byte	0x08
	.zero		1


	//   ....[23]....
        /*0264*/ 	.word	0x00000780
        /*0268*/ 	.word	0x000000ff
        /*026c*/ 	.word	0x000000f8
        /*0270*/ 	.short	0x0100
        /*0272*/ 	.byte	0x08
	.zero		1


	//   ....[24]....
        /*0274*/ 	.word	0x00000790
        /*0278*/ 	.word	0x000000ff
        /*027c*/ 	.word	0x00000060
        /*0280*/ 	.short	0x0100
        /*0282*/ 	.byte	0x08
	.zero		1


	//   ....[25]....
        /*0284*/ 	.word	0x000007a0
        /*0288*/ 	.word	0x000000ff
        /*028c*/ 	.word	0x00000100
        /*0290*/ 	.short	0x0100
        /*0292*/ 	.byte	0x08
	.zero		1


	//   ....[26]....
        /*0294*/ 	.word	0x000007b0
        /*0298*/ 	.word	0x000000ff
        /*029c*/ 	.word	0x00000068
        /*02a0*/ 	.short	0x0100
        /*02a2*/ 	.byte	0x08
	.zero		1


	//   ....[27]....
        /*02a4*/ 	.word	0x000007c0
        /*02a8*/ 	.word	0x000000ff
        /*02ac*/ 	.word	0x00000108
        /*02b0*/ 	.short	0x0100
        /*02b2*/ 	.byte	0x08
	.zero		1


	//   ....[28]....
        /*02b4*/ 	.word	0x000007d0
        /*02b8*/ 	.word	0x000000ff
        /*02bc*/ 	.word	0x00000070
        /*02c0*/ 	.short	0x0100
        /*02c2*/ 	.byte	0x08
	.zero		1


	//   ....[29]....
        /*02c4*/ 	.word	0x000007e0
        /*02c8*/ 	.word	0x000000ff
        /*02cc*/ 	.word	0x00000110
        /*02d0*/ 	.short	0x0100
        /*02d2*/ 	.byte	0x08
	.zero		1


	//   ....[30]....
        /*02d4*/ 	.word	0x000007f0
        /*02d8*/ 	.word	0x000000ff
        /*02dc*/ 	.word	0x00000078
        /*02e0*/ 	.short	0x0100
        /*02e2*/ 	.byte	0x08
	.zero		1


	//   ....[31]....
        /*02e4*/ 	.word	0x00000800
        /*02e8*/ 	.word	0x000000ff
        /*02ec*/ 	.word	0x00000118
        /*02f0*/ 	.short	0x0100
        /*02f2*/ 	.byte	0x08
	.zero		1


	//   ....[32]....
        /*02f4*/ 	.word	0x00000810
        /*02f8*/ 	.word	0x000000ff
        /*02fc*/ 	.word	0x00000080
        /*0300*/ 	.short	0x0100
        /*0302*/ 	.byte	0x08
	.zero		1


	//   ....[33]....
        /*0304*/ 	.word	0x00000820
        /*0308*/ 	.word	0x000000ff
        /*030c*/ 	.word	0x00000120
        /*0310*/ 	.short	0x0100
        /*0312*/ 	.byte	0x08
	.zero		1


	//   ....[34]....
        /*0314*/ 	.word	0x00000830
        /*0318*/ 	.word	0x000000ff
        /*031c*/ 	.word	0x00000088
        /*0320*/ 	.short	0x0100
        /*0322*/ 	.byte	0x08
	.zero		1


	//   ....[35]....
        /*0324*/ 	.word	0x00000840
        /*0328*/ 	.word	0x000000ff
        /*032c*/ 	.word	0x00000128
        /*0330*/ 	.short	0x0100
        /*0332*/ 	.byte	0x08
	.zero		1


	//   ....[36]....
        /*0334*/ 	.word	0x00000850
        /*0338*/ 	.word	0x000000ff
        /*033c*/ 	.word	0x00000090
        /*0340*/ 	.short	0x0100
        /*0342*/ 	.byte	0x08
	.zero		1


	//   ....[37]....
        /*0344*/ 	.word	0x00000860
        /*0348*/ 	.word	0x000000ff
        /*034c*/ 	.word	0x00000130
        /*0350*/ 	.short	0x0100
        /*0352*/ 	.byte	0x08
	.zero		1


	//   ....[38]....
        /*0354*/ 	.word	0x00000870
        /*0358*/ 	.word	0x000000ff
        /*035c*/ 	.word	0x00000098
        /*0360*/ 	.short	0x0100
        /*0362*/ 	.byte	0x08
	.zero		1


	//   ....[39]....
        /*0364*/ 	.word	0x00000880
        /*0368*/ 	.word	0x000000ff
        /*036c*/ 	.word	0x00000138
        /*0370*/ 	.short	0x0100
        /*0372*/ 	.byte	0x08
	.zero		1


	//   ....[40]....
        /*0374*/ 	.word	0x000009b0
        /*0378*/ 	.word	0x000000ff
        /*037c*/ 	.word	0x00000140
        /*0380*/ 	.short	0x0100
        /*0382*/ 	.byte	0x09
	.zero		1


	//   ....[41]....
        /*0384*/ 	.word	0x000009c0
        /*0388*/ 	.word	0x000000ff
        /*038c*/ 	.word	0x00000148
        /*0390*/ 	.short	0x0100
        /*0392*/ 	.byte	0x09
	.zero		1


	//   ....[42]....
        /*0394*/ 	.word	0x00000aa0
        /*0398*/ 	.word	0x000000ff
        /*039c*/ 	.word	0x00000150
        /*03a0*/ 	.short	0x0100
        /*03a2*/ 	.byte	0x08
	.zero		1


	//   ....[43]....
        /*03a4*/ 	.word	0x00000ab0
        /*03a8*/ 	.word	0x000000ff
        /*03ac*/ 	.word	0x00000158
        /*03b0*/ 	.short	0x0100
        /*03b2*/ 	.byte	0x08
	.zero		1


	//   ....[44]....
        /*03b4*/ 	.word	0x00000be0
        /*03b8*/ 	.word	0x000000ff
        /*03bc*/ 	.word	0x00000160
        /*03c0*/ 	.short	0x0100
        /*03c2*/ 	.byte	0x08
	.zero		1


	//   ....[45]....
        /*03c4*/ 	.word	0x00000bf0
        /*03c8*/ 	.word	0x000000ff
        /*03cc*/ 	.word	0x00000170
        /*03d0*/ 	.short	0x0100
        /*03d2*/ 	.byte	0x08
	.zero		1


	//   ....[46]....
        /*03d4*/ 	.word	0x00000c00
        /*03d8*/ 	.word	0x000000ff
        /*03dc*/ 	.word	0x00000168
        /*03e0*/ 	.short	0x0100
        /*03e2*/ 	.byte	0x08
	.zero		1


	//   ....[47]....
        /*03e4*/ 	.word	0x00000c10
        /*03e8*/ 	.word	0x000000ff
        /*03ec*/ 	.word	0x00000178
        /*03f0*/ 	.short	0x0100
        /*03f2*/ 	.byte	0x08
	.zero		1


	//   ....[48]....
        /*03f4*/ 	.word	0x00000d30
        /*03f8*/ 	.word	0x000000ff
        /*03fc*/ 	.word	0x00000180
        /*0400*/ 	.short	0x0100
        /*0402*/ 	.byte	0x09
	.zero		1


	//   ....[49]....
        /*0404*/ 	.word	0x00000d40
        /*0408*/ 	.word	0x000000ff
        /*040c*/ 	.word	0x000001a0
        /*0410*/ 	.short	0x0100
        /*0412*/ 	.byte	0x09
	.zero		1


	//   ....[50]....
        /*0414*/ 	.word	0x00000d50
        /*0418*/ 	.word	0x000000ff
        /*041c*/ 	.word	0x00000188
        /*0420*/ 	.short	0x0100
        /*0422*/ 	.byte	0x09
	.zero		1


	//   ....[51]....
        /*0424*/ 	.word	0x00000d60
        /*0428*/ 	.word	0x000000ff
        /*042c*/ 	.word	0x000001a8
        /*0430*/ 	.short	0x0100
        /*0432*/ 	.byte	0x09
	.zero		1


	//   ....[52]....
        /*0434*/ 	.word	0x00000d70
        /*0438*/ 	.word	0x000000ff
        /*043c*/ 	.word	0x00000190
        /*0440*/ 	.short	0x0100
        /*0442*/ 	.byte	0x09
	.zero		1


	//   ....[53]....
        /*0444*/ 	.word	0x00000d80
        /*0448*/ 	.word	0x000000ff
        /*044c*/ 	.word	0x000001b0
        /*0450*/ 	.short	0x0100
        /*0452*/ 	.byte	0x09
	.zero		1


	//   ....[54]....
        /*0454*/ 	.word	0x00000d90
        /*0458*/ 	.word	0x000000ff
        /*045c*/ 	.word	0x00000198
        /*0460*/ 	.short	0x0100
        /*0462*/ 	.byte	0x09
	.zero		1


	//   ....[55]....
        /*0464*/ 	.word	0x00000da0
        /*0468*/ 	.word	0x000000ff
        /*046c*/ 	.word	0x000001b8
        /*0470*/ 	.short	0x0100
        /*0472*/ 	.byte	0x09
	.zero		1


	//   ....[56]....
        /*0474*/ 	.word	0x00000e90
        /*0478*/ 	.word	0x000000ff
        /*047c*/ 	.word	0x000001c0
        /*0480*/ 	.short	0x0100
        /*0482*/ 	.byte	0x08
	.zero		1


	//   ....[57]....
        /*0484*/ 	.word	0x00000ea0
        /*0488*/ 	.word	0x000000ff
        /*048c*/ 	.word	0x000001d0
        /*0490*/ 	.short	0x0100
        /*0492*/ 	.byte	0x08
	.zero		1


	//   ....[58]....
        /*0494*/ 	.word	0x00000eb0
        /*0498*/ 	.word	0x000000ff
        /*049c*/ 	.word	0x000001c8
        /*04a0*/ 	.short	0x0100
        /*04a2*/ 	.byte	0x08
	.zero		1


	//   ....[59]....
        /*04a4*/ 	.word	0x00000ec0
        /*04a8*/ 	.word	0x000000ff
        /*04ac*/ 	.word	0x000001d8
        /*04b0*/ 	.short	0x0100
        /*04b2*/ 	.byte	0x08
	.zero		1


	//   ....[60]....
        /*04b4*/ 	.word	0x00000fb0
        /*04b8*/ 	.word	0x000000ff
        /*04bc*/ 	.word	0x000001e0
        /*04c0*/ 	.short	0x0100
        /*04c2*/ 	.byte	0x06
	.zero		1


	//   ....[61]....
        /*04c4*/ 	.word	0x000019c0
        /*04c8*/ 	.word	0x00000003
        /*04cc*/ 	.word	0x000001d0
        /*04d0*/ 	.short	0x010a
        /*04d2*/ 	.byte	0xff
	.zero		1


	//   ....[62]....
        /*04d4*/ 	.word	0x000019f0
        /*04d8*/ 	.word	0x00000003
        /*04dc*/ 	.word	0x000001c0
        /*04e0*/ 	.short	0x0101
        /*04e2*/ 	.byte	0xff
	.zero		1


	//   ....[63]....
        /*04e4*/ 	.word	0x00001af0
        /*04e8*/ 	.word	0x000000ff
        /*04ec*/ 	.word	0x000000a0
        /*04f0*/ 	.short	0x010a
        /*04f2*/ 	.byte	0x08
	.zero		1


	//   ....[64]....
        /*04f4*/ 	.word	0x00001bc0
        /*04f8*/ 	.word	0x000000ff
        /*04fc*/ 	.word	0x000000a0
        /*0500*/ 	.short	0x010a
        /*0502*/ 	.byte	0x21
	.zero		1


	//   ....[65]....
        /*0504*/ 	.word	0x00001d70
        /*0508*/ 	.word	0x000000ff
        /*050c*/ 	.word	0x000000a0
        /*0510*/ 	.short	0x010a
        /*0512*/ 	.byte	0x08
	.zero		1


	//   ....[66]....
        /*0514*/ 	.word	0x00001e70
        /*0518*/ 	.word	0x000000ff
        /*051c*/ 	.word	0x00000158
        /*0520*/ 	.short	0x0101
        /*0522*/ 	.byte	0x04
	.zero		1


	//   ....[67]....
        /*0524*/ 	.word	0x00001e90
        /*0528*/ 	.word	0x000000ff
        /*052c*/ 	.word	0x000000a0
        /*0530*/ 	.short	0x010a
        /*0532*/ 	.byte	0x08
	.zero		1


	//   ....[68]....
        /*0534*/ 	.word	0x00001f10
        /*0538*/ 	.word	0x000000ff
        /*053c*/ 	.word	0x000000a0
        /*0540*/ 	.short	0x010a
        /*0542*/ 	.byte	0x11
	.zero		1


	//   ....[69]....
        /*0544*/ 	.word	0x000020a0
        /*0548*/ 	.word	0x000000ff
        /*054c*/ 	.word	0x000000a0
        /*0550*/ 	.short	0x010a
        /*0552*/ 	.byte	0x08
	.zero		1


	//   ....[70]....
        /*0554*/ 	.word	0x000021f0
        /*0558*/ 	.word	0x00000002
        /*055c*/ 	.word	0x00000160
        /*0560*/ 	.short	0x010a
        /*0562*/ 	.byte	0xff
	.zero		1


	//   ....[71]....
        /*0564*/ 	.word	0x000022b0
        /*0568*/ 	.word	0x00000002
        /*056c*/ 	.word	0x00000000
        /*0570*/ 	.short	0x0101
        /*0572*/ 	.byte	0xff
	.zero		1


	//   ....[72]....
        /*0574*/ 	.word	0x00002810
        /*0578*/ 	.word	0x000000ff
        /*057c*/ 	.word	0x00000000
        /*0580*/ 	.short	0x010a
        /*0582*/ 	.byte	0x05
	.zero		1


	//   ....[73]....
        /*0584*/ 	.word	0x000028a0
        /*0588*/ 	.word	0x000000ff
        /*058c*/ 	.word	0x00000000
        /*0590*/ 	.short	0x010a
        /*0592*/ 	.byte	0x05
	.zero		1


	//   ....[74]....
        /*0594*/ 	.word	0x00002930
        /*0598*/ 	.word	0x000000ff
        /*059c*/ 	.word	0x00000000
        /*05a0*/ 	.short	0x010a
        /*05a2*/ 	.byte	0x05
	.zero		1


	//   ....[75]....
        /*05a4*/ 	.word	0x000029c0
        /*05a8*/ 	.word	0x000000ff
        /*05ac*/ 	.word	0x00000000
        /*05b0*/ 	.short	0x010a
        /*05b2*/ 	.byte	0x05
	.zero		1


	//   ....[76]....
        /*05b4*/ 	.word	0x00002a50
        /*05b8*/ 	.word	0x000000ff
        /*05bc*/ 	.word	0x00000000
        /*05c0*/ 	.short	0x010a
        /*05c2*/ 	.byte	0x05
	.zero		1


	//   ....[77]....
        /*05c4*/ 	.word	0x00002ae0
        /*05c8*/ 	.word	0x000000ff
        /*05cc*/ 	.word	0x00000000
        /*05d0*/ 	.short	0x010a
        /*05d2*/ 	.byte	0x05
	.zero		1


	//   ....[78]....
        /*05d4*/ 	.word	0x00002b70
        /*05d8*/ 	.word	0x000000ff
        /*05dc*/ 	.word	0x00000000
        /*05e0*/ 	.short	0x010a
        /*05e2*/ 	.byte	0x05
	.zero		1


	//   ....[79]....
        /*05e4*/ 	.word	0x00002c00
        /*05e8*/ 	.word	0x000000ff
        /*05ec*/ 	.word	0x00000000
        /*05f0*/ 	.short	0x010a
        /*05f2*/ 	.byte	0x05
	.zero		1


	//   ....[80]....
        /*05f4*/ 	.word	0x00002c90
        /*05f8*/ 	.word	0x000000ff
        /*05fc*/ 	.word	0x00000000
        /*0600*/ 	.short	0x010a
        /*0602*/ 	.byte	0x05
	.zero		1


	//   ....[81]....
        /*0604*/ 	.word	0x00002d20
        /*0608*/ 	.word	0x000000ff
        /*060c*/ 	.word	0x00000000
        /*0610*/ 	.short	0x010a
        /*0612*/ 	.byte	0x05
	.zero		1


	//   ....[82]....
        /*0614*/ 	.word	0x00002db0
        /*0618*/ 	.word	0x000000ff
        /*061c*/ 	.word	0x00000000
        /*0620*/ 	.short	0x010a
        /*0622*/ 	.byte	0x05
	.zero		1


	//   ....[83]....
        /*0624*/ 	.word	0x00002e40
        /*0628*/ 	.word	0x000000ff
        /*062c*/ 	.word	0x00000000
        /*0630*/ 	.short	0x010a
        /*0632*/ 	.byte	0x05
	.zero		1


	//   ....[84]....
        /*0634*/ 	.word	0x00002ed0
        /*0638*/ 	.word	0x000000ff
        /*063c*/ 	.word	0x00000000
        /*0640*/ 	.short	0x010a
        /*0642*/ 	.byte	0x05
	.zero		1


	//   ....[85]....
        /*0644*/ 	.word	0x00002f60
        /*0648*/ 	.word	0x000000ff
        /*064c*/ 	.word	0x00000000
        /*0650*/ 	.short	0x010a
        /*0652*/ 	.byte	0x05
	.zero		1


	//   ....[86]....
        /*0654*/ 	.word	0x00002ff0
        /*0658*/ 	.word	0x000000ff
        /*065c*/ 	.word	0x00000000
        /*0660*/ 	.short	0x010a
        /*0662*/ 	.byte	0x05
	.zero		1


	//   ....[87]....
        /*0664*/ 	.word	0x00003080
        /*0668*/ 	.word	0x000000ff
        /*066c*/ 	.word	0x00000000
        /*0670*/ 	.short	0x010a
        /*0672*/ 	.byte	0x05
	.zero		1


	//   ....[88]....
        /*0674*/ 	.word	0x00003110
        /*0678*/ 	.word	0x000000ff
        /*067c*/ 	.word	0x00000000
        /*0680*/ 	.short	0x010a
        /*0682*/ 	.byte	0x05
	.zero		1


	//   ....[89]....
        /*0684*/ 	.word	0x000031a0
        /*0688*/ 	.word	0x000000ff
        /*068c*/ 	.word	0x00000000
        /*0690*/ 	.short	0x010a
        /*0692*/ 	.byte	0x05
	.zero		1


	//   ....[90]....
        /*0694*/ 	.word	0x00003230
        /*0698*/ 	.word	0x000000ff
        /*069c*/ 	.word	0x00000000
        /*06a0*/ 	.short	0x010a
        /*06a2*/ 	.byte	0x05
	.zero		1


	//   ....[91]....
        /*06a4*/ 	.word	0x000032d0
        /*06a8*/ 	.word	0x00000000
        /*06ac*/ 	.word	0x00000000
        /*06b0*/ 	.short	0x010a
        /*06b2*/ 	.byte	0xff
	.zero		1


	//   ....[92]....
        /*06b4*/ 	.word	0x00003400
        /*06b8*/ 	.word	0x00000000
        /*06bc*/ 	.word	0x000001c0
        /*06c0*/ 	.short	0x010a
        /*06c2*/ 	.byte	0xff
	.zero		1


	//   ....[93]....
        /*06c4*/ 	.word	0x00003470
        /*06c8*/ 	.word	0x00000004
        /*06cc*/ 	.word	0x00000000
        /*06d0*/ 	.short	0x0101
        /*06d2*/ 	.byte	0xff
	.zero		1


	//   ....[94]....
        /*06d4*/ 	.word	0x00003490
        /*06d8*/ 	.word	0x000000ff
        /*06dc*/ 	.word	0x00000170
        /*06e0*/ 	.short	0x010a
        /*06e2*/ 	.byte	0x05
	.zero		1


	//   ....[95]....
        /*06e4*/ 	.word	0x000035b0
        /*06e8*/ 	.word	0x00000000
        /*06ec*/ 	.word	0x00000160
        /*06f0*/ 	.short	0x010a
        /*06f2*/ 	.byte	0xff
	.zero		1


	//   ....[96]....
        /*06f4*/ 	.word	0x000036b0
        /*06f8*/ 	.word	0x00000000
        /*06fc*/ 	.word	0x00000000
        /*0700*/ 	.short	0x0101
        /*0702*/ 	.byte	0xff
	.zero		1


	//   ....[97]....
        /*0704*/ 	.word	0x00003740
        /*0708*/ 	.word	0x000000ff
        /*070c*/ 	.word	0x00000170
        /*0710*/ 	.short	0x0106
        /*0712*/ 	.byte	0x05
	.zero		1


	//   ....[98]....
        /*0714*/ 	.word	0x00003760
        /*0718*/ 	.word	0x000000ff
        /*071c*/ 	.word	0x00000170
        /*0720*/ 	.short	0x010a
        /*0722*/ 	.byte	0x05
	.zero		1


	//   ....[99]....
        /*0724*/ 	.word	0x000037f0
        /*0728*/ 	.word	0x000000ff
        /*072c*/ 	.word	0x00000170
        /*0730*/ 	.short	0x0106
        /*0732*/ 	.byte	0x04
	.zero		1


	//   ....[100]....
        /*0734*/ 	.word	0x00003830
        /*0738*/ 	.word	0x00000000
        /*073c*/ 	.word	0x00000170
        /*0740*/ 	.short	0x010a
        /*0742*/ 	.byte	0xff
	.zero		1


	//   ....[101]....
        /*0744*/ 	.word	0x00003a70
        /*0748*/ 	.word	0x000000ff
        /*074c*/ 	.word	0x00000008
        /*0750*/ 	.short	0x010a
        /*0752*/ 	.byte	0x06
	.zero		1


	//   ....[102]....
        /*0754*/ 	.word	0x00003a90
        /*0758*/ 	.word	0x000000ff
        /*075c*/ 	.word	0x00000008
        /*0760*/ 	.short	0x010a
        /*0762*/ 	.byte	0x06
	.zero		1


	//   ....[103]....
        /*0764*/ 	.word	0x00003c20
        /*0768*/ 	.word	0x000000ff
        /*076c*/ 	.word	0x00000008
        /*0770*/ 	.short	0x010a
        /*0772*/ 	.byte	0x06
	.zero		1


	//   ....[104]....
        /*0774*/ 	.word	0x00003c40
        /*0778*/ 	.word	0x000000ff
        /*077c*/ 	.word	0x00000008
        /*0780*/ 	.short	0x010a
        /*0782*/ 	.byte	0x06
	.zero		1


	//   ....[105]....
        /*0784*/ 	.word	0x00003d00
        /*0788*/ 	.word	0x000000ff
        /*078c*/ 	.word	0x00000000
        /*0790*/ 	.short	0x0101
        /*0792*/ 	.byte	0x07
	.zero		1


	//   ....[106]....
        /*0794*/ 	.word	0x00004000
        /*0798*/ 	.word	0x00000000
        /*079c*/ 	.word	0x00000160
        /*07a0*/ 	.short	0x010a
        /*07a2*/ 	.byte	0xff
	.zero		1


	//   ....[107]....
        /*07a4*/ 	.word	0x000040c0
        /*07a8*/ 	.word	0x00000000
        /*07ac*/ 	.word	0x00000000
        /*07b0*/ 	.short	0x0101
        /*07b2*/ 	.byte	0xff
	.zero		1


	//   ....[108]....
        /*07b4*/ 	.word	0x00004180
        /*07b8*/ 	.word	0x000000ff
        /*07bc*/ 	.word	0x00000000
        /*07c0*/ 	.short	0x010a
        /*07c2*/ 	.byte	0x06
	.zero		1


	//   ....[109]....
        /*07c4*/ 	.word	0x00004190
        /*07c8*/ 	.word	0x000000ff
        /*07cc*/ 	.word	0x000001a0
        /*07d0*/ 	.short	0x010a
        /*07d2*/ 	.byte	0x0a
	.zero		1


	//   ....[110]....
        /*07d4*/ 	.word	0x00004240
        /*07d8*/ 	.word	0x000000ff
        /*07dc*/ 	.word	0x00000000
        /*07e0*/ 	.short	0x010a
        /*07e2*/ 	.byte	0x09
	.zero		1


	//   ....[111]....
        /*07e4*/ 	.word	0x00004380
        /*07e8*/ 	.word	0x000000ff
        /*07ec*/ 	.word	0x00000000
        /*07f0*/ 	.short	0x010a
        /*07f2*/ 	.byte	0x06
	.zero		1


	//   ....[112]....
        /*07f4*/ 	.word	0x000045d0
        /*07f8*/ 	.word	0x000000ff
        /*07fc*/ 	.word	0x00000000
        /*0800*/ 	.short	0x010a
        /*0802*/ 	.byte	0x07
	.zero		1


	//   ....[113]....
        /*0804*/ 	.word	0x00004660
        /*0808*/ 	.word	0x000000ff
        /*080c*/ 	.word	0x00000000
        /*0810*/ 	.short	0x010a
        /*0812*/ 	.byte	0x07
	.zero		1


	//   ....[114]....
        /*0814*/ 	.word	0x000046f0
        /*0818*/ 	.word	0x000000ff
        /*081c*/ 	.word	0x00000000
        /*0820*/ 	.short	0x010a
        /*0822*/ 	.byte	0x07
	.zero		1


	//   ....[115]....
        /*0824*/ 	.word	0x00004790
        /*0828*/ 	.word	0x00000000
        /*082c*/ 	.word	0x00000000
        /*0830*/ 	.short	0x010a
        /*0832*/ 	.byte	0xff
	.zero		1


	//   ....[116]....
        /*0834*/ 	.word	0x000047d0
        /*0838*/ 	.word	0x00000000
        /*083c*/ 	.word	0x00000000
        /*0840*/ 	.short	0x010a
        /*0842*/ 	.byte	0xff
	.zero		1


	//   ....[117]....
        /*0844*/ 	.word	0x00004840
        /*0848*/ 	.word	0x000000ff
        /*084c*/ 	.word	0x00000000
        /*0850*/ 	.short	0x0101
        /*0852*/ 	.byte	0x05
	.zero		1


	//   ....[118]....
        /*0854*/ 	.word	0x00004880
        /*0858*/ 	.word	0x000000ff
        /*085c*/ 	.word	0x000001e0
        /*0860*/ 	.short	0x010a
        /*0862*/ 	.byte	0x08
	.zero		1


	//   ....[119]....
        /*0864*/ 	.word	0x000048d0
        /*0868*/ 	.word	0x000000ff
        /*086c*/ 	.word	0x00000000
        /*0870*/ 	.short	0x0101
        /*0872*/ 	.byte	0x05
	.zero		1


	//   ....[120]....
        /*0874*/ 	.word	0x00004ce0
        /*0878*/ 	.word	0x00000000
        /*087c*/ 	.word	0x00000160
        /*0880*/ 	.short	0x010a
        /*0882*/ 	.byte	0xff
	.zero		1


	//   ....[121]....
        /*0884*/ 	.word	0x00004dd0
        /*0888*/ 	.word	0x00000000
        /*088c*/ 	.word	0x00000000
        /*0890*/ 	.short	0x0101
        /*0892*/ 	.byte	0xff
	.zero		1


	//   ....[122]....
        /*0894*/ 	.word	0x000050f0
        /*0898*/ 	.word	0x000000ff
        /*089c*/ 	.word	0x00000158
        /*08a0*/ 	.short	0x010a
        /*08a2*/ 	.byte	0x06
	.zero		1


	//   ....[123]....
        /*08a4*/ 	.word	0x00005270
        /*08a8*/ 	.word	0x000000ff
        /*08ac*/ 	.word	0x00000148
        /*08b0*/ 	.short	0x010a
        /*08b2*/ 	.byte	0x06
	.zero		1


	//   ....[124]....
        /*08b4*/ 	.word	0x000055a0
        /*08b8*/ 	.word	0x000000ff
        /*08bc*/ 	.word	0x00000140
        /*08c0*/ 	.short	0x010b
        /*08c2*/ 	.byte	0x06
	.zero		1


	//   ....[125]....
        /*08c4*/ 	.word	0x000055c0
        /*08c8*/ 	.word	0x000000ff
        /*08cc*/ 	.word	0x00000000
        /*08d0*/ 	.short	0x0101
        /*08d2*/ 	.byte	0x25
	.zero		1


	//   ....[126]....
        /*08d4*/ 	.word	0x00005600
        /*08d8*/ 	.word	0x00000000
        /*08dc*/ 	.word	0x00000148
        /*08e0*/ 	.short	0x010a
        /*08e2*/ 	.byte	0xff
	.zero		1


	//   ....[127]....
        /*08e4*/ 	.word	0x00005970
        /*08e8*/ 	.word	0x00000000
        /*08ec*/ 	.word	0x00000160
        /*08f0*/ 	.short	0x010a
        /*08f2*/ 	.byte	0xff
	.zero		1


	//   ....[128]....
        /*08f4*/ 	.word	0x00005a80
        /*08f8*/ 	.word	0x00000000
        /*08fc*/ 	.word	0x00000000
        /*0900*/ 	.short	0x0101
        /*0902*/ 	.byte	0xff
	.zero		1


	//   ....[129]....
        /*0904*/ 	.word	0x00006420
        /*0908*/ 	.word	0x000000ff
        /*090c*/ 	.word	0x00000140
        /*0910*/ 	.short	0x010a
        /*0912*/ 	.byte	0x2b
	.zero		1


	//   ....[130]....
        /*0914*/ 	.word	0x00006430
        /*0918*/ 	.word	0x000000bb
        /*091c*/ 	.word	0x00000180
        /*0920*/ 	.short	0x010a
        /*0922*/ 	.byte	0xff
	.zero		1


	//   ....[131]....
        /*0924*/ 	.word	0x000065c0
        /*0928*/ 	.word	0x000000ff
        /*092c*/ 	.word	0x00000140
        /*0930*/ 	.short	0x010a
        /*0932*/ 	.byte	0x2b
	.zero		1


	//   ....[132]....
        /*0934*/ 	.word	0x000066c0
        /*0938*/ 	.word	0x000000ff
        /*093c*/ 	.word	0x00000000
        /*0940*/ 	.short	0x0101
        /*0942*/ 	.byte	0x04
	.zero		1


	//   ....[133]....
        /*0944*/ 	.word	0x00006720
        /*0948*/ 	.word	0x000000bb
        /*094c*/ 	.word	0x00000180
        /*0950*/ 	.short	0x010a
        /*0952*/ 	.byte	0xff
	.zero		1


	//   ....[134]....
        /*0954*/ 	.word	0x000069c0
        /*0958*/ 	.word	0x000000bb
        /*095c*/ 	.word	0x00000000
        /*0960*/ 	.short	0x0101
        /*0962*/ 	.byte	0xff
	.zero		1


	//   ....[135]....
        /*0964*/ 	.word	0x00007c70
        /*0968*/ 	.word	0x00000003
        /*096c*/ 	.word	0x000001d0
        /*0970*/ 	.short	0x010a
        /*0972*/ 	.byte	0xff
	.zero		1


	//   ....[136]....
        /*0974*/ 	.word	0x00007cd0
        /*0978*/ 	.word	0x00000002
        /*097c*/ 	.word	0x000000a0
        /*0980*/ 	.short	0x010a
        /*0982*/ 	.byte	0xff
	.zero		1


	//   ....[137]....
        /*0984*/ 	.word	0x00007d30
        /*0988*/ 	.word	0x00000002
        /*098c*/ 	.word	0x000000a0
        /*0990*/ 	.short	0x010a
        /*0992*/ 	.byte	0xff
	.zero		1


	//   ....[138]....
        /*0994*/ 	.word	0x00007d80
        /*0998*/ 	.word	0x00000002
        /*099c*/ 	.word	0x00000160
        /*09a0*/ 	.short	0x010a
        /*09a2*/ 	.byte	0xff
	.zero		1


	//   ....[139]....
        /*09a4*/ 	.word	0x00007de0
        /*09a8*/ 	.word	0x00000000
        /*09ac*/ 	.word	0x00000000
        /*09b0*/ 	.short	0x010a
        /*09b2*/ 	.byte	0xff
	.zero		1


	//   ....[140]....
        /*09b4*/ 	.word	0x00007e40
        /*09b8*/ 	.word	0x00000000
        /*09bc*/ 	.word	0x00000000
        /*09c0*/ 	.short	0x010a
        /*09c2*/ 	.byte	0xff
	.zero		1


	//   ....[141]....
        /*09c4*/ 	.word	0x00007ea0
        /*09c8*/ 	.word	0x00000000
        /*09cc*/ 	.word	0x00000000
        /*09d0*/ 	.short	0x010a
        /*09d2*/ 	.byte	0xff
	.zero		1


	//   ....[142]....
        /*09d4*/ 	.word	0x00007f00
        /*09d8*/ 	.word	0x00000000
        /*09dc*/ 	.word	0x00000000
        /*09e0*/ 	.short	0x010a
        /*09e2*/ 	.byte	0xff
	.zero		1


	//   ....[143]....
        /*09e4*/ 	.word	0x00007f60
        /*09e8*/ 	.word	0x00000000
        /*09ec*/ 	.word	0x00000000
        /*09f0*/ 	.short	0x010a
        /*09f2*/ 	.byte	0xff
	.zero		1


	//   ....[144]....
        /*09f4*/ 	.word	0x00007fc0
        /*09f8*/ 	.word	0x00000000
        /*09fc*/ 	.word	0x00000000
        /*0a00*/ 	.short	0x010a
        /*0a02*/ 	.byte	0xff
	.zero		1


	//   ....[145]....
        /*0a04*/ 	.word	0x00008020
        /*0a08*/ 	.word	0x00000000
        /*0a0c*/ 	.word	0x00000000
        /*0a10*/ 	.short	0x010a
        /*0a12*/ 	.byte	0xff
	.zero		1


	//   ....[146]....
        /*0a14*/ 	.word	0x00008080
        /*0a18*/ 	.word	0x00000000
        /*0a1c*/ 	.word	0x00000000
        /*0a20*/ 	.short	0x010a
        /*0a22*/ 	.byte	0xff
	.zero		1


	//   ....[147]....
        /*0a24*/ 	.word	0x000080e0
        /*0a28*/ 	.word	0x00000000
        /*0a2c*/ 	.word	0x00000000
        /*0a30*/ 	.short	0x010a
        /*0a32*/ 	.byte	0xff
	.zero		1


	//   ....[148]....
        /*0a34*/ 	.word	0x00008140
        /*0a38*/ 	.word	0x00000000
        /*0a3c*/ 	.word	0x00000000
        /*0a40*/ 	.short	0x010a
        /*0a42*/ 	.byte	0xff
	.zero		1


	//   ....[149]....
        /*0a44*/ 	.word	0x000081a0
        /*0a48*/ 	.word	0x00000000
        /*0a4c*/ 	.word	0x00000000
        /*0a50*/ 	.short	0x010a
        /*0a52*/ 	.byte	0xff
	.zero		1


	//   ....[150]....
        /*0a54*/ 	.word	0x00008200
        /*0a58*/ 	.word	0x00000000
        /*0a5c*/ 	.word	0x00000000
        /*0a60*/ 	.short	0x010a
        /*0a62*/ 	.byte	0xff
	.zero		1


	//   ....[151]....
        /*0a64*/ 	.word	0x00008260
        /*0a68*/ 	.word	0x00000000
        /*0a6c*/ 	.word	0x00000000
        /*0a70*/ 	.short	0x010a
        /*0a72*/ 	.byte	0xff
	.zero		1


	//   ....[152]....
        /*0a74*/ 	.word	0x000082c0
        /*0a78*/ 	.word	0x00000000
        /*0a7c*/ 	.word	0x00000000
        /*0a80*/ 	.short	0x010a
        /*0a82*/ 	.byte	0xff
	.zero		1


	//   ....[153]....
        /*0a84*/ 	.word	0x00008320
        /*0a88*/ 	.word	0x00000000
        /*0a8c*/ 	.word	0x00000000
        /*0a90*/ 	.short	0x010a
        /*0a92*/ 	.byte	0xff
	.zero		1


	//   ....[154]....
        /*0a94*/ 	.word	0x00008380
        /*0a98*/ 	.word	0x00000000
        /*0a9c*/ 	.word	0x00000000
        /*0aa0*/ 	.short	0x010a
        /*0aa2*/ 	.byte	0xff
	.zero		1


	//   ....[155]....
        /*0aa4*/ 	.word	0x000083e0
        /*0aa8*/ 	.word	0x00000000
        /*0aac*/ 	.word	0x00000000
        /*0ab0*/ 	.short	0x010a
        /*0ab2*/ 	.byte	0xff
	.zero		1


	//   ....[156]....
        /*0ab4*/ 	.word	0x00008440
        /*0ab8*/ 	.word	0x00000000
        /*0abc*/ 	.word	0x00000000
        /*0ac0*/ 	.short	0x010a
        /*0ac2*/ 	.byte	0xff
	.zero		1


	//   ....[157]....
        /*0ac4*/ 	.word	0x000084a0
        /*0ac8*/ 	.word	0x00000000
        /*0acc*/ 	.word	0x00000000
        /*0ad0*/ 	.short	0x010a
        /*0ad2*/ 	.byte	0xff
	.zero		1


	//   ....[158]....
        /*0ad4*/ 	.word	0x000084f0
        /*0ad8*/ 	.word	0x00000000
        /*0adc*/ 	.word	0x000001c0
        /*0ae0*/ 	.short	0x010a
        /*0ae2*/ 	.byte	0xff
	.zero		1


	//   ....[159]....
        /*0ae4*/ 	.word	0x00008550
        /*0ae8*/ 	.word	0x00000000
        /*0aec*/ 	.word	0x00000170
        /*0af0*/ 	.short	0x010a
        /*0af2*/ 	.byte	0xff
	.zero		1


	//   ....[160]....
        /*0af4*/ 	.word	0x000085a0
        /*0af8*/ 	.word	0x00000000
        /*0afc*/ 	.word	0x00000160
        /*0b00*/ 	.short	0x010a
        /*0b02*/ 	.byte	0xff
	.zero		1


	//   ....[161]....
        /*0b04*/ 	.word	0x00008600
        /*0b08*/ 	.word	0x00000000
        /*0b0c*/ 	.word	0x00000170
        /*0b10*/ 	.short	0x010a
        /*0b12*/ 	.byte	0xff
	.zero		1


	//   ....[162]....
        /*0b14*/ 	.word	0x00008660
        /*0b18*/ 	.word	0x00000004
        /*0b1c*/ 	.word	0x00000008
        /*0b20*/ 	.short	0x010a
        /*0b22*/ 	.byte	0xff
	.zero		1


	//   ....[163]....
        /*0b24*/ 	.word	0x00008740
        /*0b28*/ 	.word	0x00000002
        /*0b2c*/ 	.word	0x00000008
        /*0b30*/ 	.short	0x010a
        /*0b32*/ 	.byte	0xff
	.zero		1


	//   ....[164]....
        /*0b34*/ 	.word	0x00008790
        /*0b38*/ 	.word	0x00000000
        /*0b3c*/ 	.word	0x00000160
        /*0b40*/ 	.short	0x010a
        /*0b42*/ 	.byte	0xff
	.zero		1


	//   ....[165]....
        /*0b44*/ 	.word	0x000087f0
        /*0b48*/ 	.word	0x00000000
        /*0b4c*/ 	.word	0x000001a0
        /*0b50*/ 	.short	0x010a
        /*0b52*/ 	.byte	0xff
	.zero		1


	//   ....[166]....
        /*0b54*/ 	.word	0x00008850
        /*0b58*/ 	.word	0x00000000
        /*0b5c*/ 	.word	0x00000000
        /*0b60*/ 	.short	0x010a
        /*0b62*/ 	.byte	0xff
	.zero		1


	//   ....[167]....
        /*0b64*/ 	.word	0x000088b0
        /*0b68*/ 	.word	0x00000000
        /*0b6c*/ 	.word	0x00000000
        /*0b70*/ 	.short	0x010a
        /*0b72*/ 	.byte	0xff
	.zero		1


	//   ....[168]....
        /*0b74*/ 	.word	0x00008910
        /*0b78*/ 	.word	0x00000000
        /*0b7c*/ 	.word	0x00000000
        /*0b80*/ 	.short	0x010a
        /*0b82*/ 	.byte	0xff
	.zero		1


	//   ....[169]....
        /*0b84*/ 	.word	0x00008970
        /*0b88*/ 	.word	0x00000000
        /*0b8c*/ 	.word	0x00000000
        /*0b90*/ 	.short	0x010a
        /*0b92*/ 	.byte	0xff
	.zero		1


	//   ....[170]....
        /*0b94*/ 	.word	0x000089d0
        /*0b98*/ 	.word	0x00000000
        /*0b9c*/ 	.word	0x000001e0
        /*0ba0*/ 	.short	0x010a
        /*0ba2*/ 	.byte	0xff
	.zero		1


	//   ....[171]....
        /*0ba4*/ 	.word	0x00008a20
        /*0ba8*/ 	.word	0x00000000
        /*0bac*/ 	.word	0x00000160
        /*0bb0*/ 	.short	0x010a
        /*0bb2*/ 	.byte	0xff
	.zero		1


	//   ....[172]....
        /*0bb4*/ 	.word	0x00008a80
        /*0bb8*/ 	.word	0x00000000
        /*0bbc*/ 	.word	0x00000158
        /*0bc0*/ 	.short	0x010a
        /*0bc2*/ 	.byte	0xff
	.zero		1


	//   ....[173]....
        /*0bc4*/ 	.word	0x00008ae0
        /*0bc8*/ 	.word	0x00000003
        /*0bcc*/ 	.word	0x00000148
        /*0bd0*/ 	.short	0x010a
        /*0bd2*/ 	.byte	0xff
	.zero		1


	//   ....[174]....
        /*0bd4*/ 	.word	0x00008b30
        /*0bd8*/ 	.word	0x00000000
        /*0bdc*/ 	.word	0x00000160
        /*0be0*/ 	.short	0x010a
        /*0be2*/ 	.byte	0xff
	.zero		1


	//   ....[175]....
        /*0be4*/ 	.word	0x00008b90
        /*0be8*/ 	.word	0x00000000
        /*0bec*/ 	.word	0x00000140
        /*0bf0*/ 	.short	0x010a
        /*0bf2*/ 	.byte	0xff
	.zero		1


	//   ....[176]....
        /*0bf4*/ 	.word	0x00008be0
        /*0bf8*/ 	.word	0x000000bb
        /*0bfc*/ 	.word	0x00000180
        /*0c00*/ 	.short	0x010a
        /*0c02*/ 	.byte	0xff
	.zero		1


	//----- nvinfo : EIATTR_NUM_MBARRIERS
	.align		4
.L_47:
        /*0c04*/ 	.byte	0x03, 0x38
        /*0c06*/ 	.short	0x003d


	//----- nvinfo : EIATTR_EXIT_INSTR_OFFSETS
	.align		4
        /*0c08*/ 	.byte	0x04, 0x1c
        /*0c0a*/ 	.short	(.L_49 - .L_48)


	//   ....[0]....
.L_48:
        /*0c0c*/ 	.word	0x00003300


	//   ....[1]....
        /*0c10*/ 	.word	0x00003800


	//   ....[2]....
        /*0c14*/ 	.word	0x00003860


	//   ....[3]....
        /*0c18*/ 	.word	0x00004b00


	//   ....[4]....
        /*0c1c*/ 	.word	0x00005630


	//   ....[5]....
        /*0c20*/ 	.word	0x00005670


	//   ....[6]....
        /*0c24*/ 	.word	0x00007c60


	//----- nvinfo : EIATTR_MAX_THREADS
	.align		4
.L_49:
        /*0c28*/ 	.byte	0x04, 0x05
        /*0c2a*/ 	.short	(.L_51 - .L_50)
.L_50:
        /*0c2c*/ 	.word	0x00000100
        /*0c30*/ 	.word	0x00000001
        /*0c34*/ 	.word	0x00000001


	//----- nvinfo : EIATTR_CRS_STACK_SIZE
	.align		4
.L_51:
        /*0c38*/ 	.byte	0x04, 0x1e
        /*0c3a*/ 	.short	(.L_53 - .L_52)
.L_52:
        /*0c3c*/ 	.word	0x00000000


	//----- nvinfo : EIATTR_CBANK_PARAM_SIZE
	.align		4
.L_53:
        /*0c40*/ 	.byte	0x03, 0x19
        /*0c42*/ 	.short	0x0800


	//----- nvinfo : EIATTR_PARAM_CBANK
	.align		4
        /*0c44*/ 	.byte	0x04, 0x0a
        /*0c46*/ 	.short	(.L_55 - .L_54)
	.align		4
.L_54:
        /*0c48*/ 	.word	index@(.nv.constant0._ZN7cutlass13device_kernelINS_4gemm6kernel13GemmUniversalIN4cute5tupleIJiiiiEEENS1_10collective13CollectiveMmaINS1_35MainloopSm100TmaUmmaWarpSpecializedILi20ELi2ELi4ENS5_IJNS4_1CILi2EEENSA_ILi1EEESC_EEEEENS5_IJNSA_ILi256EEENSA_ILi64EEESG_EEEaNS5_IJlSC_lEEEaSI_NS4_8TiledMMAINS4_8MMA_AtomIJNS4_21SM100_MMA_S8_2x1SM_SSIaaiLi256ELi64ELNS4_4UMMA5MajorE0ELSN_0ELNSM_8SaturateE0EEEEEENS4_6LayoutINS5_IJSC_SC_SC_EEENS5_IJNSA_ILi0EEEST_ST_EEEEENS5_IJNS4_10UnderscoreESW_SW_EEEEENS4_18SM100_TMA_2SM_LOADENS4_14ComposedLayoutINS4_7SwizzleILi2ELi4ELi3EEENS4_18smem_ptr_flag_bitsILi8EEENSR_INS5_IJNSA_ILi8EEESG_EEENS5_IJSG_SC_EEEEEEEvNS4_8identityESZ_S19_vS1A_EENS_8epilogue10collective18CollectiveEpilogueINS1C_23Sm100TmaWarpSpecializedILi1ELi1ELi64ELb0ELb0EEEJNS5_IJNSA_ILi128EEESG_SG_EEENS5_IJNSR_IS1H_SC_EENSR_ISG_SC_EEEEEaSI_aSI_NS1C_6fusion15FusionCallbacksIS1G_NS1M_17LinearCombinationIaiaiLNS_15FloatRoundStyleE2EEES1I_S1L_JEEENS4_5SM1004TMEM4LOAD26SM100_TMEM_LOAD_32dp32b64xENS4_13SM90_TMA_LOADES19_NS4_39AutoVectorizingCopyWithAssumedAlignmentILi128EEENS4_14SM90_TMA_STOREES19_S1Y_S1Y_EEEvvEEEEvNT_6ParamsE)
        /*0c4c*/ 	.short	0x0380
        /*0c4e*/ 	.short	0x0800


	//----- nvinfo : EIATTR_SW_WAR
	.align		4
.L_55:
        /*0c50*/ 	.byte	0x04, 0x36
        /*0c52*/ 	.short	(.L_57 - .L_56)
.L_56:
        /*0c54*/ 	.word	0x00000008
.L_57:


//--------------------- .nv.callgraph             --------------------------
	.section	.nv.callgraph,"",@"SHT_CUDA_CALLGRAPH"
	.align	4
	.sectionentsize	8
	.align		4
        /*0000*/ 	.word	0x00000000
	.align		4
        /*0004*/ 	.word	0xffffffff
	.align		4
        /*0008*/ 	.word	index@(_ZN7cutlass13device_kernelINS_4gemm6kernel13GemmUniversalIN4cute5tupleIJiiiiEEENS1_10collective13CollectiveMmaINS1_35MainloopSm100TmaUmmaWarpSpecializedILi20ELi2ELi4ENS5_IJNS4_1CILi2EEENSA_ILi1EEESC_EEEEENS5_IJNSA_ILi256EEENSA_ILi64EEESG_EEEaNS5_IJlSC_lEEEaSI_NS4_8TiledMMAINS4_8MMA_AtomIJNS4_21SM100_MMA_S8_2x1SM_SSIaaiLi256ELi64ELNS4_4UMMA5MajorE0ELSN_0ELNSM_8SaturateE0EEEEEENS4_6LayoutINS5_IJSC_SC_SC_EEENS5_IJNSA_ILi0EEEST_ST_EEEEENS5_IJNS4_10UnderscoreESW_SW_EEEEENS4_18SM100_TMA_2SM_LOADENS4_14ComposedLayoutINS4_7SwizzleILi2ELi4ELi3EEENS4_18smem_ptr_flag_bitsILi8EEENSR_INS5_IJNSA_ILi8EEESG_EEENS5_IJSG_SC_EEEEEEEvNS4_8identityESZ_S19_vS1A_EENS_8epilogue10collective18CollectiveEpilogueINS1C_23Sm100TmaWarpSpecializedILi1ELi1ELi64ELb0ELb0EEEJNS5_IJNSA_ILi128EEESG_SG_EEENS5_IJNSR_IS1H_SC_EENSR_ISG_SC_EEEEEaSI_aSI_NS1C_6fusion15FusionCallbacksIS1G_NS1M_17LinearCombinationIaiaiLNS_15FloatRoundStyleE2EEES1I_S1L_JEEENS4_5SM1004TMEM4LOAD26SM100_TMEM_LOAD_32dp32b64xENS4_13SM90_TMA_LOADES19_NS4_39AutoVectorizingCopyWithAssumedAlignmentILi128EEENS4_14SM90_TMA_STOREES19_S1Y_S1Y_EEEvvEEEEvNT_6ParamsE)
	.align		4
        /*000c*/ 	.word	index@(__assertfail)
	.align		4
        /*0010*/ 	.word	0x00000000
	.align		4
        /*0014*/ 	.word	0xfffffffe
	.align		4
        /*0018*/ 	.word	0x00000000
	.align		4
        /*001c*/ 	.word	0xfffffffd
	.align		4
        /*0020*/ 	.word	0x00000000
	.align		4
        /*0024*/ 	.word	0xfffffffc


//--------------------- .nv.constant4             --------------------------
	.section	.nv.constant4,"a",@progbits
	.align	8
	.align		8
.nv.constant4:
        /*0000*/ 	.dword	__assertfail
	.align		8
        /*0008*/ 	.dword	__unnamed_1
	.align		8
        /*0010*/ 	.dword	__unnamed_2
	.align		8
        /*0018*/ 	.dword	_ZN40_INTERNAL_494ca07c_4_k_cu_34f2e9f3_203304cuda3std3__45__cpo5beginE
	.align		8
        /*0020*/ 	.dword	_ZN40_INTERNAL_494ca07c_4_k_cu_34f2e9f3_203304cuda3std3__45__cpo3endE
	.align		8
        /*0028*/ 	.dword	_ZN40_INTERNAL_494ca07c_4_k_cu_34f2e9f3_203304cuda3std3__45__cpo6cbeginE
	.align		8
        /*0030*/ 	.dword	_ZN40_INTERNAL_494ca07c_4_k_cu_34f2e9f3_203304cuda3std3__45__cpo4cendE
	.align		8
        /*0038*/ 	.dword	_ZN40_INTERNAL_494ca07c_4_k_cu_34f2e9f3_203304cuda3std3__442_GLOBAL__N__494ca07c_4_k_cu_34f2e9f3_203306ignoreE
	.align		8
        /*0040*/ 	.dword	_ZN40_INTERNAL_494ca07c_4_k_cu_34f2e9f3_203304cuda3std3__419piecewise_constructE
	.align		8
        /*0048*/ 	.dword	_ZN40_INTERNAL_494ca07c_4_k_cu_34f2e9f3_203304cuda3std3__48in_placeE
	.align		8
        /*0050*/ 	.dword	_ZN40_INTERNAL_494ca07c_4_k_cu_34f2e9f3_203304cuda3std6ranges3__45__cpo4swapE
	.align		8
        /*0058*/ 	.dword	_ZN40_INTERNAL_494ca07c_4_k_cu_34f2e9f3_203304cuda3std6ranges3__45__cpo9iter_moveE
	.align		8
        /*0060*/ 	.dword	_ZN40_INTERNAL_494ca07c_4_k_cu_34f2e9f3_203304cute7productE
	.align		8
        /*0068*/ 	.dword	_ZN40_INTERNAL_494ca07c_4_k_cu_34f2e9f3_203304cute1_E
	.align		8
        /*0070*/ 	.dword	$str$25
	.align		8
        /*0078*/ 	.dword	$str$26
	.align		8
        /*0080*/ 	.dword	$str$27
	.align		8
        /*0088*/ 	.dword	$str$28


//--------------------- .text._ZN7cutlass13device_kernelINS_4gemm6kernel13GemmUniversalIN4cute5tupleIJiiiiEEENS1_10collective13CollectiveMmaINS1_35MainloopSm100TmaUmmaWarpSpecializedILi20ELi2ELi4ENS5_IJNS4_1CILi2EEENSA_ILi1EEESC_EEEEENS5_IJNSA_ILi256EEENSA_ILi64EEESG_EEEaNS5_IJlSC_lEEEaSI_NS4_8TiledMMAINS4_8MMA_AtomIJNS4_21SM100_MMA_S8_2x1SM_SSIaaiLi256ELi64ELNS4_4UMMA5MajorE0ELSN_0ELNSM_8SaturateE0EEEEEENS4_6LayoutINS5_IJSC_SC_SC_EEENS5_IJNSA_ILi0EEEST_ST_EEEEENS5_IJNS4_10UnderscoreESW_SW_EEEEENS4_18SM100_TMA_2SM_LOADENS4_14ComposedLayoutINS4_7SwizzleILi2ELi4ELi3EEENS4_18smem_ptr_flag_bitsILi8EEENSR_INS5_IJNSA_ILi8EEESG_EEENS5_IJSG_SC_EEEEEEEvNS4_8identityESZ_S19_vS1A_EENS_8epilogue10collective18CollectiveEpilogueINS1C_23Sm100TmaWarpSpecializedILi1ELi1ELi64ELb0ELb0EEEJNS5_IJNSA_ILi128EEESG_SG_EEENS5_IJNSR_IS1H_SC_EENSR_ISG_SC_EEEEEaSI_aSI_NS1C_6fusion15FusionCallbacksIS1G_NS1M_17LinearCombinationIaiaiLNS_15FloatRoundStyleE2EEES1I_S1L_JEEENS4_5SM1004TMEM4LOAD26SM100_TMEM_LOAD_32dp32b64xENS4_13SM90_TMA_LOADES19_NS4_39AutoVectorizingCopyWithAssumedAlignmentILi128EEENS4_14SM90_TMA_STOREES19_S1Y_S1Y_EEEvvEEEEvNT_6ParamsE --------------------------
	.section	.text._ZN7cutlass13device_kernelINS_4gemm6kernel13GemmUniversalIN4cute5tupleIJiiiiEEENS1_10collective13CollectiveMmaINS1_35MainloopSm100TmaUmmaWarpSpecializedILi20ELi2ELi4ENS5_IJNS4_1CILi2EEENSA_ILi1EEESC_EEEEENS5_IJNSA_ILi256EEENSA_ILi64EEESG_EEEaNS5_IJlSC_lEEEaSI_NS4_8TiledMMAINS4_8MMA_AtomIJNS4_21SM100_MMA_S8_2x1SM_SSIaaiLi256ELi64ELNS4_4UMMA5MajorE0ELSN_0ELNSM_8SaturateE0EEEEEENS4_6LayoutINS5_IJSC_SC_SC_EEENS5_IJNSA_ILi0EEEST_ST_EEEEENS5_IJNS4_10UnderscoreESW_SW_EEEEENS4_18SM100_TMA_2SM_LOADENS4_14ComposedLayoutINS4_7SwizzleILi2ELi4ELi3EEENS4_18smem_ptr_flag_bitsILi8EEENSR_INS5_IJNSA_ILi8EEESG_EEENS5_IJSG_SC_EEEEEEEvNS4_8identityESZ_S19_vS1A_EENS_8epilogue10collective18CollectiveEpilogueINS1C_23Sm100TmaWarpSpecializedILi1ELi1ELi64ELb0ELb0EEEJNS5_IJNSA_ILi128EEESG_SG_EEENS5_IJNSR_IS1H_SC_EENSR_ISG_SC_EEEEEaSI_aSI_NS1C_6fusion15FusionCallbacksIS1G_NS1M_17LinearCombinationIaiaiLNS_15FloatRoundStyleE2EEES1I_S1L_JEEENS4_5SM1004TMEM4LOAD26SM100_TMEM_LOAD_32dp32b64xENS4_13SM90_TMA_LOADES19_NS4_39AutoVectorizingCopyWithAssumedAlignmentILi128EEENS4_14SM90_TMA_STOREES19_S1Y_S1Y_EEEvvEEEEvNT_6ParamsE,"ax",@progbits
	.align	128
.text._ZN7cutlass13device_kernelINS_4gemm6kernel13GemmUniversalIN4cute5tupleIJiiiiEEENS1_10collective13CollectiveMmaINS1_35MainloopSm100TmaUmmaWarpSpecializedILi20ELi2ELi4ENS5_IJNS4_1CILi2EEENSA_ILi1EEESC_EEEEENS5_IJNSA_ILi256EEENSA_ILi64EEESG_EEEaNS5_IJlSC_lEEEaSI_NS4_8TiledMMAINS4_8MMA_AtomIJNS4_21SM100_MMA_S8_2x1SM_SSIaaiLi256ELi64ELNS4_4UMMA5MajorE0ELSN_0ELNSM_8SaturateE0EEEEEENS4_6LayoutINS5_IJSC_SC_SC_EEENS5_IJNSA_ILi0EEEST_ST_EEEEENS5_IJNS4_10UnderscoreESW_SW_EEEEENS4_18SM100_TMA_2SM_LOADENS4_14ComposedLayoutINS4_7SwizzleILi2ELi4ELi3EEENS4_18smem_ptr_flag_bitsILi8EEENSR_INS5_IJNSA_ILi8EEESG_EEENS5_IJSG_SC_EEEEEEEvNS4_8identityESZ_S19_vS1A_EENS_8epilogue10collective18CollectiveEpilogueINS1C_23Sm100TmaWarpSpecializedILi1ELi1ELi64ELb0ELb0EEEJNS5_IJNSA_ILi128EEESG_SG_EEENS5_IJNSR_IS1H_SC_EENSR_ISG_SC_EEEEEaSI_aSI_NS1C_6fusion15FusionCallbacksIS1G_NS1M_17LinearCombinationIaiaiLNS_15FloatRoundStyleE2EEES1I_S1L_JEEENS4_5SM1004TMEM4LOAD26SM100_TMEM_LOAD_32dp32b64xENS4_13SM90_TMA_LOADES19_NS4_39AutoVectorizingCopyWithAssumedAlignmentILi128EEENS4_14SM90_TMA_STOREES19_S1Y_S1Y_EEEvvEEEEvNT_6ParamsE:
        .type           _ZN7cutlass13device_kernelINS_4gemm6kernel13GemmUniversalIN4cute5tupleIJiiiiEEENS1_10collective13CollectiveMmaINS1_35MainloopSm100TmaUmmaWarpSpecializedILi20ELi2ELi4ENS5_IJNS4_1CILi2EEENSA_ILi1EEESC_EEEEENS5_IJNSA_ILi256EEENSA_ILi64EEESG_EEEaNS5_IJlSC_lEEEaSI_NS4_8TiledMMAINS4_8MMA_AtomIJNS4_21SM100_MMA_S8_2x1SM_SSIaaiLi256ELi64ELNS4_4UMMA5MajorE0ELSN_0ELNSM_8SaturateE0EEEEEENS4_6LayoutINS5_IJSC_SC_SC_EEENS5_IJNSA_ILi0EEEST_ST_EEEEENS5_IJNS4_10UnderscoreESW_SW_EEEEENS4_18SM100_TMA_2SM_LOADENS4_14ComposedLayoutINS4_7SwizzleILi2ELi4ELi3EEENS4_18smem_ptr_flag_bitsILi8EEENSR_INS5_IJNSA_ILi8EEESG_EEENS5_IJSG_SC_EEEEEEEvNS4_8identityESZ_S19_vS1A_EENS_8epilogue10collective18CollectiveEpilogueINS1C_23Sm100TmaWarpSpecializedILi1ELi1ELi64ELb0ELb0EEEJNS5_IJNSA_ILi128EEESG_SG_EEENS5_IJNSR_IS1H_SC_EENSR_ISG_SC_EEEEEaSI_aSI_NS1C_6fusion15FusionCallbacksIS1G_NS1M_17LinearCombinationIaiaiLNS_15FloatRoundStyleE2EEES1I_S1L_JEEENS4_5SM1004TMEM4LOAD26SM100_TMEM_LOAD_32dp32b64xENS4_13SM90_TMA_LOADES19_NS4_39AutoVectorizingCopyWithAssumedAlignmentILi128EEENS4_14SM90_TMA_STOREES19_S1Y_S1Y_EEEvvEEEEvNT_6ParamsE,@function
        .size           _ZN7cutlass13device_kernelINS_4gemm6kernel13GemmUniversalIN4cute5tupleIJiiiiEEENS1_10collective13CollectiveMmaINS1_35MainloopSm100TmaUmmaWarpSpecializedILi20ELi2ELi4ENS5_IJNS4_1CILi2EEENSA_ILi1EEESC_EEEEENS5_IJNSA_ILi256EEENSA_ILi64EEESG_EEEaNS5_IJlSC_lEEEaSI_NS4_8TiledMMAINS4_8MMA_AtomIJNS4_21SM100_MMA_S8_2x1SM_SSIaaiLi256ELi64ELNS4_4UMMA5MajorE0ELSN_0ELNSM_8SaturateE0EEEEEENS4_6LayoutINS5_IJSC_SC_SC_EEENS5_IJNSA_ILi0EEEST_ST_EEEEENS5_IJNS4_10UnderscoreESW_SW_EEEEENS4_18SM100_TMA_2SM_LOADENS4_14ComposedLayoutINS4_7SwizzleILi2ELi4ELi3EEENS4_18smem_ptr_flag_bitsILi8EEENSR_INS5_IJNSA_ILi8EEESG_EEENS5_IJSG_SC_EEEEEEEvNS4_8identityESZ_S19_vS1A_EENS_8epilogue10collective18CollectiveEpilogueINS1C_23Sm100TmaWarpSpecializedILi1ELi1ELi64ELb0ELb0EEEJNS5_IJNSA_ILi128EEESG_SG_EEENS5_IJNSR_IS1H_SC_EENSR_ISG_SC_EEEEEaSI_aSI_NS1C_6fusion15FusionCallbacksIS1G_NS1M_17LinearCombinationIaiaiLNS_15FloatRoundStyleE2EEES1I_S1L_JEEENS4_5SM1004TMEM4LOAD26SM100_TMEM_LOAD_32dp32b64xENS4_13SM90_TMA_LOADES19_NS4_39AutoVectorizingCopyWithAssumedAlignmentILi128EEENS4_14SM90_TMA_STOREES19_S1Y_S1Y_EEEvvEEEEvNT_6ParamsE,(.L_x_198 - _ZN7cutlass13device_kernelINS_4gemm6kernel13GemmUniversalIN4cute5tupleIJiiiiEEENS1_10collective13CollectiveMmaINS1_35MainloopSm100TmaUmmaWarpSpecializedILi20ELi2ELi4ENS5_IJNS4_1CILi2EEENSA_ILi1EEESC_EEEEENS5_IJNSA_ILi256EEENSA_ILi64EEESG_EEEaNS5_IJlSC_lEEEaSI_NS4_8TiledMMAINS4_8MMA_AtomIJNS4_21SM100_MMA_S8_2x1SM_SSIaaiLi256ELi64ELNS4_4UMMA5MajorE0ELSN_0ELNSM_8SaturateE0EEEEEENS4_6LayoutINS5_IJSC_SC_SC_EEENS5_IJNSA_ILi0EEEST_ST_EEEEENS5_IJNS4_10UnderscoreESW_SW_EEEEENS4_18SM100_TMA_2SM_LOADENS4_14ComposedLayoutINS4_7SwizzleILi2ELi4ELi3EEENS4_18smem_ptr_flag_bitsILi8EEENSR_INS5_IJNSA_ILi8EEESG_EEENS5_IJSG_SC_EEEEEEEvNS4_8identityESZ_S19_vS1A_EENS_8epilogue10collective18CollectiveEpilogueINS1C_23Sm100TmaWarpSpecializedILi1ELi1ELi64ELb0ELb0EEEJNS5_IJNSA_ILi128EEESG_SG_EEENS5_IJNSR_IS1H_SC_EENSR_ISG_SC_EEEEEaSI_aSI_NS1C_6fusion15FusionCallbacksIS1G_NS1M_17LinearCombinationIaiaiLNS_15FloatRoundStyleE2EEES1I_S1L_JEEENS4_5SM1004TMEM4LOAD26SM100_TMEM_LOAD_32dp32b64xENS4_13SM90_TMA_LOADES19_NS4_39AutoVectorizingCopyWithAssumedAlignmentILi128EEENS4_14SM90_TMA_STOREES19_S1Y_S1Y_EEEvvEEEEvNT_6ParamsE)
        .other          _ZN7cutlass13device_kernelINS_4gemm6kernel13GemmUniversalIN4cute5tupleIJiiiiEEENS1_10collective13CollectiveMmaINS1_35MainloopSm100TmaUmmaWarpSpecializedILi20ELi2ELi4ENS5_IJNS4_1CILi2EEENSA_ILi1EEESC_EEEEENS5_IJNSA_ILi256EEENSA_ILi64EEESG_EEEaNS5_IJlSC_lEEEaSI_NS4_8TiledMMAINS4_8MMA_AtomIJNS4_21SM100_MMA_S8_2x1SM_SSIaaiLi256ELi64ELNS4_4UMMA5MajorE0ELSN_0ELNSM_8SaturateE0EEEEEENS4_6LayoutINS5_IJSC_SC_SC_EEENS5_IJNSA_ILi0EEEST_ST_EEEEENS5_IJNS4_10UnderscoreESW_SW_EEEEENS4_18SM100_TMA_2SM_LOADENS4_14ComposedLayoutINS4_7SwizzleILi2ELi4ELi3EEENS4_18smem_ptr_flag_bitsILi8EEENSR_INS5_IJNSA_ILi8EEESG_EEENS5_IJSG_SC_EEEEEEEvNS4_8identityESZ_S19_vS1A_EENS_8epilogue10collective18CollectiveEpilogueINS1C_23Sm100TmaWarpSpecializedILi1ELi1ELi64ELb0ELb0EEEJNS5_IJNSA_ILi128EEESG_SG_EEENS5_IJNSR_IS1H_SC_EENSR_ISG_SC_EEEEEaSI_aSI_NS1C_6fusion15FusionCallbacksIS1G_NS1M_17LinearCombinationIaiaiLNS_15FloatRoundStyleE2EEES1I_S1L_JEEENS4_5SM1004TMEM4LOAD26SM100_TMEM_LOAD_32dp32b64xENS4_13SM90_TMA_LOADES19_NS4_39AutoVectorizingCopyWithAssumedAlignmentILi128EEENS4_14SM90_TMA_STOREES19_S1Y_S1Y_EEEvvEEEEvNT_6ParamsE,@"STO_CUDA_ENTRY STV_DEFAULT"
_ZN7cutlass13device_kernelINS_4gemm6kernel13GemmUniversalIN4cute5tupleIJiiiiEEENS1_10collective13CollectiveMmaINS1_35MainloopSm100TmaUmmaWarpSpecializedILi20ELi2ELi4ENS5_IJNS4_1CILi2EEENSA_ILi1EEESC_EEEEENS5_IJNSA_ILi256EEENSA_ILi64EEESG_EEEaNS5_IJlSC_lEEEaSI_NS4_8TiledMMAINS4_8MMA_AtomIJNS4_21SM100_MMA_S8_2x1SM_SSIaaiLi256ELi64ELNS4_4UMMA5MajorE0ELSN_0ELNSM_8SaturateE0EEEEEENS4_6LayoutINS5_IJSC_SC_SC_EEENS5_IJNSA_ILi0EEEST_ST_EEEEENS5_IJNS4_10UnderscoreESW_SW_EEEEENS4_18SM100_TMA_2SM_LOADENS4_14ComposedLayoutINS4_7SwizzleILi2ELi4ELi3EEENS4_18smem_ptr_flag_bitsILi8EEENSR_INS5_IJNSA_ILi8EEESG_EEENS5_IJSG_SC_EEEEEEEvNS4_8identityESZ_S19_vS1A_EENS_8epilogue10collective18CollectiveEpilogueINS1C_23Sm100TmaWarpSpecializedILi1ELi1ELi64ELb0ELb0EEEJNS5_IJNSA_ILi128EEESG_SG_EEENS5_IJNSR_IS1H_SC_EENSR_ISG_SC_EEEEEaSI_aSI_NS1C_6fusion15FusionCallbacksIS1G_NS1M_17LinearCombinationIaiaiLNS_15FloatRoundStyleE2EEES1I_S1L_JEEENS4_5SM1004TMEM4LOAD26SM100_TMEM_LOAD_32dp32b64xENS4_13SM90_TMA_LOADES19_NS4_39AutoVectorizingCopyWithAssumedAlignmentILi128EEENS4_14SM90_TMA_STOREES19_S1Y_S1Y_EEEvvEEEEvNT_6ParamsE:
[----:B------:R-:W1:Y:S01]  /*0000*/  LDC R1, c[0x0][0x37c] ;  /* 0x0000df00ff017b82 */ /* 0x000e620000000800 */
[----:B------:R-:W2:Y:S01]  /*0010*/  S2R R175, SR_TID.X ;  /* 0x0000000000af7919 */ /* 0x000ea20000002100 */
[----:B------:R-:W3:Y:S06]  /*0020*/  LDCU.64 UR6, c[0x0][0x890] ;  /* 0x00011200ff0677ac */ /* 0x000eec0008000a00 */
[----:B------:R-:W4:Y:S01]  /*0030*/  S2UR UR37, SR_CgaCtaId ;  /* 0x00000000002579c3 */ /* 0x000f220000008800 */
[----:B------:R-:W-:Y:S02]  /*0040*/  PRMT R167, RZ, 0x7610, R167 ;  /* 0x00007610ffa77816 */ /* 0x000fe400000000a7 */
[----:B------:R-:W-:Y:S01]  /*0050*/  ELECT P1, URZ, PT ;  /* 0x0000000000ff782f */ /* 0x000fe20003820000 */
[----:B------:R-:W1:Y:S01]  /*0060*/  LDCU.64 UR40, c[0x0][0x358] ;  /* 0x00006b00ff2877ac */ /* 0x000e620008000a00 */
[----:B---3--:R-:W-:-:S04]  /*0070*/  UISETP.NE.U32.AND UP0, UPT, UR6, URZ, UPT ;  /* 0x000000ff0600728c */ /* 0x008fc8000bf05070 */
[----:B------:R-:W-:Y:S02]  /*0080*/  UISETP.NE.AND.EX UP0, UPT, UR7, URZ, UPT, UP0 ;  /* 0x000000ff0700728c */ /* 0x000fe4000bf05300 */
[----:B----4-:R-:W-:Y:S02]  /*0090*/  ULOP3.LUT UR5, UR37, 0x1, URZ, 0xc0, !UPT ;  /* 0x0000000125057892 */ /* 0x010fe4000f8ec0ff */
[----:B------:R-:W-:Y:S01]  /*00a0*/  ULOP3.LUT UR4, UR37, 0x1, URZ, 0x3c, !UPT ;  /* 0x0000000125047892 */ /* 0x000fe2000f8e3cff */
[----:B--2---:R-:W-:-:S05]  /*00b0*/  SHF.R.U32.HI R180, RZ, 0x5, R175 ;  /* 0x00000005ffb47819 */ /* 0x004fca00000116af */
[----:B------:R-:W2:Y:S02]  /*00c0*/  SHFL.IDX PT, R0, R180, RZ, 0x1f ;  /* 0x00001fffb4007589 */ /* 0x000ea400000e0000 */
[----:B--2---:R-:W-:Y:S01]  /*00d0*/  R2UR UR10, R0 ;  /* 0x00000000000a72ca */ /* 0x004fe200000e0000 */
[----:B-1----:R-:W-:-:S14]  /*00e0*/  BRA.U UP0, `(.L_x_0) ;  /* 0x00000001002c7547 */ /* 0x002fdc000b800000 */
[----:B------:R-:W1:Y:S02]  /*00f0*/  LDCU.64 UR8, c[0x0][0x888] ;  /* 0x00011100ff0877ac */ /* 0x000e640008000a00 */
[----:B-1----:R-:W-:-:S04]  /*0100*/  UISETP.NE.U32.AND UP0, UPT, UR8, URZ, UPT ;  /* 0x000000ff0800728c */ /* 0x002fc8000bf05070 */
[----:B------:R-:W-:-:S09]  /*0110*/  UISETP.NE.AND.EX UP0, UPT, UR9, URZ, UPT, UP0 ;  /* 0x000000ff0900728c */ /* 0x000fd2000bf05300 */
[----:B------:R-:W-:Y:S05]  /*0120*/  BRA.U !UP0, `(.L_x_1) ;  /* 0x0000000108107547 */ /* 0x000fea000b800000 */
[----:B------:R-:W1:Y:S02]  /*0130*/  LDC.64 R80, c[0x0][0x888] ;  /* 0x00022200ff507b82 */ /* 0x000e640000000a00 */
[----:B-1----:R1:W5:Y:S01]  /*0140*/  LDG.E R80, desc[UR40][R80.64] ;  /* 0x0000002850507981 */ /* 0x002362000c1e1900 */
[----:B------:R-:W-:Y:S01]  /*0150*/  HFMA2 R167, -RZ, RZ, 0, 5.9604644775390625e-08 ;  /* 0x00000001ffa77431 */ /* 0x000fe200000001ff */
[----:B------:R-:W-:Y:S05]  /*0160*/  BRA `(.L_x_0) ;  /* 0x00000000000c7947 */ /* 0x000fea0003800000 */
.L_x_1:
[----:B------:R-:W1:Y:S01]  /*0170*/  LDCU UR8, c[0x0][0x880] ;  /* 0x00011000ff0877ac */ /* 0x000e620008000800 */
[----:B------:R-:W-:Y:S01]  /*0180*/  HFMA2 R167, -RZ, RZ, 0, 5.9604644775390625e-08 ;  /* 0x00000001ffa77431 */ /* 0x000fe200000001ff */
[----:B-1----:R-:W-:-:S07]  /*0190*/  MOV R80, UR8 ;  /* 0x0000000800507c02 */ /* 0x002fce0008000f00 */
.L_x_0:
[----:B------:R-:W2:Y:S02]  /*01a0*/  LDCU.64 UR8, c[0x0][0x8b0] ;  /* 0x00011600ff0877ac */ /* 0x000ea40008000a00 */
[----:B--2---:R-:W-:-:S04]  /*01b0*/  UISETP.NE.U32.AND UP0, UPT, UR8, URZ, UPT ;  /* 0x000000ff0800728c */ /* 0x004fc8000bf05070 */
[----:B------:R-:W-:-:S09]  /*01c0*/  UISETP.NE.AND.EX UP0, UPT, UR9, URZ, UPT, UP0 ;  /* 0x000000ff0900728c */ /* 0x000fd2000bf05300 */
[----:B------:R-:W-:Y:S05]  /*01d0*/  BRA.U UP0, `(.L_x_2) ;  /* 0x0000000100247547 */ /* 0x000fea000b800000 */
[----:B------:R-:W2:Y:S02]  /*01e0*/  LDCU.64 UR8, c[0x0][0x8a8] ;  /* 0x00011500ff0877ac */ /* 0x000ea40008000a00 */
[----:B--2---:R-:W-:-:S04]  /*01f0*/  UISETP.NE.U32.AND UP0, UPT, UR8, URZ, UPT ;  /* 0x000000ff0800728c */ /* 0x004fc8000bf05070 */
[----:B------:R-:W-:-:S09]  /*0200*/  UISETP.NE.AND.EX UP0, UPT, UR9, URZ, UPT, UP0 ;  /* 0x000000ff0900728c */ /* 0x000fd2000bf05300 */
[----:B------:R-:W-:Y:S05]  /*0210*/  BRA.U !UP0, `(.L_x_3) ;  /* 0x00000001080c7547 */ /* 0x000fea000b800000 */
[----:B------:R-:W2:Y:S02]  /*0220*/  LDC.64 R78, c[0x0][0x8a8] ;  /* 0x00022a00ff4e7b82 */ /* 0x000ea40000000a00 */
[----:B--2---:R2:W5:Y:S01]  /*0230*/  LDG.E R78, desc[UR40][R78.64] ;  /* 0x000000284e4e7981 */ /* 0x004562000c1e1900 */
[----:B------:R-:W-:Y:S05]  /*0240*/  BRA `(.L_x_2) ;  /* 0x0000000000087947 */ /* 0x000fea0003800000 */
.L_x_3:
[----:B------:R-:W2:Y:S02]  /*0250*/  LDCU UR8, c[0x0][0x8a0] ;  /* 0x00011400ff0877ac */ /* 0x000ea40008000800 */
[----:B--2---:R-:W-:Y:S02]  /*0260*/  MOV R78, UR8 ;  /* 0x00000008004e7c02 */ /* 0x004fe40008000f00 */
.L_x_2:
[----:B------:R-:W-:Y:S01]  /*0270*/  IMAD.U32 R0, RZ, RZ, UR10 ;  /* 0x0000000aff007e24 */ /* 0x000fe2000f8e00ff */
[----:B------:R-:W-:Y:S04]  /*0280*/  BSSY.RECONVERGENT B0, `(.L_x_4) ;  /* 0x000000c000007945 */ /* 0x000fe80003800200 */
[C---:B------:R-:W-:Y:S02]  /*0290*/  ISETP.NE.OR P2, PT, R0.reuse, 0x1, !P1 ;  /* 0x000000010000780c */ /* 0x040fe40004f45670 */
[----:B------:R-:W-:-:S11]  /*02a0*/  ISETP.NE.OR P0, PT, R0, 0x3, !P1 ;  /* 0x000000030000780c */ /* 0x000fd60004f05670 */
[----:B------:R-:W-:Y:S05]  /*02b0*/  @P2 BRA `(.L_x_5) ;  /* 0x0000000000202947 */ /* 0x000fea0003800000 */
[----:B------:R-:W3:Y:S02]  /*02c0*/  LDCU.64 UR8, c[0x0][0x348] ;  /* 0x00006900ff0877ac */ /* 0x000ee40008000a00 */
[----:B---3--:R-:W-:Y:S02]  /*02d0*/  UIADD3 UR12, UP1, UPT, UR8, 0x80, URZ ;  /* 0x00000080080c7890 */ /* 0x008fe4000ff3e0ff */
[----:B------:R-:W-:Y:S02]  /*02e0*/  UIADD3 UR8, UP0, UPT, UR8, 0x180, URZ ;  /* 0x0000018008087890 */ /* 0x000fe4000ff1e0ff */
[----:B------:R-:W-:Y:S02]  /*02f0*/  UIADD3.X UR13, UPT, UPT, URZ, UR9, URZ, UP1, !UPT ;  /* 0x00000009ff0d7290 */ /* 0x000fe40008ffe4ff */
[----:B------:R-:W-:-:S07]  /*0300*/  UIADD3.X UR9, UPT, UPT, URZ, UR9, URZ, UP0, !UPT ;  /* 0x00000009ff097290 */ /* 0x000fce00087fe4ff */
[----:B------:R3:W-:Y:S02]  /*0310*/  UTMACCTL.PF [UR12] ;  /* 0x000000000c0079b9 */ /* 0x0007e40008040000 */
[----:B------:R3:W-:Y:S02]  /*0320*/  UTMACCTL.PF [UR8] ;  /* 0x00000000080079b9 */ /* 0x0007e40008040000 */
[----:B---3--:R-:W-:Y:S01]  /*0330*/  NOP ;  /* 0x0000000000007918 */ /* 0x008fe20000000000 */
.L_x_5:
[----:B------:R-:W-:Y:S05]  /*0340*/  BSYNC.RECONVERGENT B0 ;  /* 0x0000000000007941 */ /* 0x000fea0003800200 */
.L_x_4:
[----:B------:R-:W-:Y:S04]  /*0350*/  BSSY.RECONVERGENT B0, `(.L_x_6) ;  /* 0x000000a000007945 */ /* 0x000fe80003800200 */
        /* <DEDUP_REMOVED lines=9> */
.L_x_7:
[----:B------:R-:W-:Y:S05]  /*03f0*/  BSYNC.RECONVERGENT B0 ;  /* 0x0000000000007941 */ /* 0x000fea0003800200 */
.L_x_6:
[----:B------:R-:W3:Y:S01]  /*0400*/  LDCU.64 UR8, c[0x0][0x888] ;  /* 0x00011100ff0877ac */ /* 0x000ee20008000a00 */
[----:B------:R-:W-:Y:S02]  /*0410*/  UISETP.EQ.U32.AND UP1, UPT, UR6, URZ, UPT ;  /* 0x000000ff0600728c */ /* 0x000fe4000bf22070 */
[----:B------:R-:W-:Y:S02]  /*0420*/  UPLOP3.LUT UP5, UPT, UPT, UPT, UPT, 0x80, 0x8 ;  /* 0x000000000008789c */ /* 0x000fe40003faf070 */
[----:B---3--:R-:W-:-:S04]  /*0430*/  UISETP.NE.U32.AND UP0, UPT, UR8, URZ, UPT ;  /* 0x000000ff0800728c */ /* 0x008fc8000bf05070 */
[----:B------:R-:W-:-:S04]  /*0440*/  UISETP.NE.AND.EX UP0, UPT, UR9, URZ, UPT, UP0 ;  /* 0x000000ff0900728c */ /* 0x000fc8000bf05300 */
[----:B------:R-:W-:-:S04]  /*0450*/  UISETP.EQ.OR.EX UP2, UPT, UR7, URZ, !UP0, UP1 ;  /* 0x000000ff0700728c */ /* 0x000fc8000c742710 */
[----:B------:R-:W-:-:S05]  /*0460*/  UP2UR UR44, UPR, URZ, 0x4 ;  /* 0x00000004ff2c7883 */ /* 0x000fca0008000000 */
[----:B------:R-:W-:Y:S07]  /*0470*/  BRA.U !UP2, `(.L_x_8) ;  /* 0x000000010a207547 */ /* 0x000fee000b800000 */
[----:B-----5:R-:W-:Y:S01]  /*0480*/  R2UR UR8, R80 ;  /* 0x00000000500872ca */ /* 0x020fe200000e0000 */
[----:B------:R-:W-:Y:S02]  /*0490*/  UISETP.NE.U32.AND UP2, UPT, UR6, URZ, UPT ;  /* 0x000000ff0600728c */ /* 0x000fe4000bf45070 */
[----:B------:R-:W-:Y:S02]  /*04a0*/  USEL UR6, URZ, 0xffffffff, UP0 ;  /* 0xffffffffff067887 */ /* 0x000fe40008000000 */
[----:B------:R-:W-:-:S08]  /*04b0*/  UISETP.NE.AND.EX UP2, UPT, UR7, URZ, UPT, UP2 ;  /* 0x000000ff0700728c */ /* 0x000fd0000bf45320 */
[----:B------:R-:W-:-:S04]  /*04c0*/  UISETP.NE.AND UP1, UPT, UR8, URZ, UPT ;  /* 0x000000ff0800728c */ /* 0x000fc8000bf25270 */
[----:B------:R-:W-:-:S04]  /*04d0*/  @!UP2 USEL UR6, URZ, 0xffffffff, UP1 ;  /* 0xffffffffff06a887 */ /* 0x000fc80008800000 */
[----:B------:R-:W-:-:S04]  /*04e0*/  ULOP3.LUT UR6, UR6, 0x1, URZ, 0xc0, !UPT ;  /* 0x0000000106067892 */ /* 0x000fc8000f8ec0ff */
[----:B------:R-:W-:-:S11]  /*04f0*/  UISETP.NE.U32.AND UP5, UPT, UR6, 0x1, UPT ;  /* 0x000000010600788c */ /* 0x000fd6000bfa5070 */
.L_x_8:
[----:B------:R-:W3:Y:S01]  /*0500*/  SHFL.IDX PT, R0, R180, RZ, 0x1f ;  /* 0x00001fffb4007589 */ /* 0x000ee200000e0000 */
[----:B------:R-:W-:-:S04]  /*0510*/  UISETP.NE.AND UP1, UPT, UR10, 0x2, UPT ;  /* 0x000000020a00788c */ /* 0x000fc8000bf25270 */
[----:B------:R-:W-:Y:S02]  /*0520*/  UISETP.EQ.AND UP2, UPT, UR5, URZ, !UP1 ;  /* 0x000000ff0500728c */ /* 0x000fe4000cf42270 */
[----:B------:R-:W-:-:S04]  /*0530*/  USEL UR7, URZ, 0x1, UP1 ;  /* 0x00000001ff077887 */ /* 0x000fc80008800000 */
[----:B------:R-:W-:Y:S02]  /*0540*/  PLOP3.LUT P5, PT, P1, PT, UP2, 0x80, 0x8 ;  /* 0x000000000008781c */ /* 0x000fe40000faf028 */
[----:B---3--:R-:W-:-:S13]  /*0550*/  ISETP.NE.AND P0, PT, R0, RZ, PT ;  /* 0x000000ff0000720c */ /* 0x008fda0003f05270 */
[----:B------:R-:W-:Y:S05]  /*0560*/  @P0 BRA `(.L_x_9) ;  /* 0x0000000000d00947 */ /* 0x000fea0003800000 */
[----:B------:R-:W-:Y:S01]  /*0570*/  ELECT P0, URZ, PT ;  /* 0x0000000000ff782f */ /* 0x000fe20003800000 */
[----:B------:R-:W-:-:S12]  /*0580*/  BSSY.RECONVERGENT B0, `(.L_x_9) ;  /* 0x0000032000007945 */ /* 0x000fd80003800200 */
[----:B------:R-:W-:Y:S05]  /*0590*/  @!P0 BRA `(.L_x_10) ;  /* 0x0000000000c08947 */ /* 0x000fea0003800000 */
[----:B------:R-:W-:Y:S01]  /*05a0*/  UMOV UR8, 0x400 ;  /* 0x0000040000087882 */ /* 0x000fe20000000000 */
[----:B------:R-:W-:Y:S01]  /*05b0*/  UMOV UR6, 0x1 ;  /* 0x0000000100067882 */ /* 0x000fe20000000000 */
[----:B------:R-:W-:Y:S02]  /*05c0*/  ULEA UR8, UR37, UR8, 0x18 ;  /* 0x0000000825087291 */ /* 0x000fe4000f8ec0ff */
[----:B------:R-:W-:-:S04]  /*05d0*/  UIADD3 UR12, UPT, UPT, -UR6, 0x100000, URZ ;  /* 0x00100000060c7890 */ /* 0x000fc8000fffe1ff */
[----:B------:R-:W-:Y:S02]  /*05e0*/  USHF.L.U32 UR13, UR12, 0xb, URZ ;  /* 0x0000000b0c0d7899 */ /* 0x000fe400080006ff */
[----:B------:R-:W-:Y:S01]  /*05f0*/  USHF.L.U32 UR12, UR12, 0x1, URZ ;  /* 0x000000010c0c7899 */ /* 0x000fe200080006ff */
[----:B------:R-:W3:Y:S11]  /*0600*/  FENCE.VIEW.ASYNC.S ;  /* 0x00000000000073c6 */ /* 0x000ef60000000000 */
[----:B---3--:R3:W4:Y:S01]  /*0610*/  SYNCS.EXCH.64 URZ, [UR8], UR12 ;  /* 0x0000000c08ff75b2 */ /* 0x0087220008000100 */
[----:B------:R3:W1:Y:S01]  /*0620*/  SYNCS.EXCH.64 URZ, [UR8+0xa0], UR12 ;  /* 0x0000a00c08ff75b2 */ /* 0x0006620008000100 */
        /* <DEDUP_REMOVED lines=37> */
[----:B------:R3:W1:Y:S02]  /*0880*/  SYNCS.EXCH.64 URZ, [UR8+0x138], UR12 ;  /* 0x0001380c08ff75b2 */ /* 0x0006640008000100 */
[----:B---34-:R-:W-:Y:S01]  /*0890*/  NOP ;  /* 0x0000000000007918 */ /* 0x018fe20000000000 */
.L_x_10:
[----:B------:R-:W-:Y:S05]  /*08a0*/  BSYNC.RECONVERGENT B0 ;  /* 0x0000000000007941 */ /* 0x000fea0003800200 */
.L_x_9:
[----:B------:R-:W3:Y:S01]  /*08b0*/  SHFL.IDX PT, R0, R180, RZ, 0x1f ;  /* 0x00001fffb4007589 */ /* 0x000ee200000e0000 */
[----:B------:R-:W-:Y:S01]  /*08c0*/  NOP ;  /* 0x0000000000007918 */ /* 0x000fe20000000000 */
[----:B---3--:R-:W-:-:S13]  /*08d0*/  ISETP.NE.AND P0, PT, R0, 0x1, PT ;  /* 0x000000010000780c */ /* 0x008fda0003f05270 */
[----:B------:R-:W-:Y:S05]  /*08e0*/  @P0 BRA `(.L_x_11) ;  /* 0x00000000003c0947 */ /* 0x000fea0003800000 */
[----:B------:R-:W-:Y:S01]  /*08f0*/  UMOV UR9, 0x400 ;  /* 0x0000040000097882 */ /* 0x000fe20000000000 */
[----:B------:R-:W-:Y:S01]  /*0900*/  UMOV UR8, 0x20 ;  /* 0x0000002000087882 */ /* 0x000fe20000000000 */
[----:B------:R-:W-:Y:S01]  /*0910*/  UMOV UR6, 0x80 ;  /* 0x0000008000067882 */ /* 0x000fe20000000000 */
[----:B------:R-:W-:Y:S02]  /*0920*/  ULEA UR9, UR37, UR9, 0x18 ;  /* 0x0000000925097291 */ /* 0x000fe4000f8ec0ff */
[----:B------:R-:W-:-:S04]  /*0930*/  UIADD3 UR12, UPT, UPT, -UR8, 0x100000, URZ ;  /* 0x00100000080c7890 */ /* 0x000fc8000fffe1ff */
[----:B------:R-:W-:Y:S02]  /*0940*/  USHF.L.U32 UR13, UR12, 0xb, URZ ;  /* 0x0000000b0c0d7899 */ /* 0x000fe400080006ff */
[----:B------:R-:W-:Y:S02]  /*0950*/  USHF.L.U32 UR12, UR12, 0x1, URZ ;  /* 0x000000010c0c7899 */ /* 0x000fe400080006ff */
[----:B------:R-:W-:-:S04]  /*0960*/  UIADD3 UR14, UPT, UPT, -UR6, 0x100000, URZ ;  /* 0x00100000060e7890 */ /* 0x000fc8000fffe1ff */
[----:B------:R-:W-:Y:S02]  /*0970*/  USHF.L.U32 UR15, UR14, 0xb, URZ ;  /* 0x0000000b0e0f7899 */ /* 0x000fe400080006ff */
[----:B------:R-:W-:Y:S01]  /*0980*/  USHF.L.U32 UR14, UR14, 0x1, URZ ;  /* 0x000000010e0e7899 */ /* 0x000fe200080006ff */
[----:B------:R-:W-:Y:S01]  /*0990*/  ELECT P0, URZ, PT ;  /* 0x0000000000ff782f */ /* 0x000fe20003800000 */
[----:B------:R-:W3:Y:S02]  /*09a0*/  FENCE.VIEW.ASYNC.S ;  /* 0x00000000000073c6 */ /* 0x000ee40000000000 */
[----:B---3--:R3:W4:Y:S08]  /*09b0*/  SYNCS.EXCH.64 URZ, [UR9+0x140], UR12 ;  /* 0x0001400c09ff75b2 */ /* 0x0087300008000100 */
[----:B------:R3:W1:Y:S01]  /*09c0*/  SYNCS.EXCH.64 URZ, [UR9+0x148], UR14 ;  /* 0x0001480e09ff75b2 */ /* 0x0006620008000100 */
[----:B------:R-:W-:Y:S01]  /*09d0*/  NOP ;  /* 0x0000000000007918 */ /* 0x000fe20000000000 */
.L_x_11:
[----:B------:R-:W2:Y:S01]  /*09e0*/  SHFL.IDX PT, R0, R180, RZ, 0x1f ;  /* 0x00001fffb4007589 */ /* 0x000ea200000e0000 */
[----:B------:R-:W-:Y:S01]  /*09f0*/  NOP ;  /* 0x0000000000007918 */ /* 0x000fe20000000000 */
[----:B--2---:R-:W-:-:S13]  /*0a00*/  ISETP.NE.AND P0, PT, R0, 0x3, PT ;  /* 0x000000030000780c */ /* 0x004fda0003f05270 */
[----:B------:R-:W-:Y:S05]  /*0a10*/  @P0 BRA `(.L_x_12) ;  /* 0x00000000002c0947 */ /* 0x000fea0003800000 */
[----:B------:R-:W-:Y:S01]  /*0a20*/  UMOV UR8, 0x400 ;  /* 0x0000040000087882 */ /* 0x000fe20000000000 */
[----:B------:R-:W-:Y:S01]  /*0a30*/  UMOV UR6, 0x20 ;  /* 0x0000002000067882 */ /* 0x000fe20000000000 */
[----:B------:R-:W-:Y:S02]  /*0a40*/  ULEA UR8, UR37, UR8, 0x18 ;  /* 0x0000000825087291 */ /* 0x000fe4000f8ec0ff */
[----:B---3--:R-:W-:-:S04]  /*0a50*/  UIADD3 UR12, UPT, UPT, -UR6, 0x100000, URZ ;  /* 0x00100000060c7890 */ /* 0x008fc8000fffe1ff */
[----:B------:R-:W-:Y:S02]  /*0a60*/  USHF.L.U32 UR13, UR12, 0xb, URZ ;  /* 0x0000000b0c0d7899 */ /* 0x000fe400080006ff */
[----:B------:R-:W-:Y:S01]  /*0a70*/  USHF.L.U32 UR12, UR12, 0x1, URZ ;  /* 0x000000010c0c7899 */ /* 0x000fe200080006ff */
[----:B------:R-:W-:Y:S01]  /*0a80*/  ELECT P0, URZ, PT ;  /* 0x0000000000ff782f */ /* 0x000fe20003800000 */
[----:B------:R-:W2:Y:S10]  /*0a90*/  FENCE.VIEW.ASYNC.S ;  /* 0x00000000000073c6 */ /* 0x000eb40000000000 */
[----:B--2---:R2:W3:Y:S01]  /*0aa0*/  SYNCS.EXCH.64 URZ, [UR8+0x150], UR12 ;  /* 0x0001500c08ff75b2 */ /* 0x0044e20008000100 */
[----:B------:R2:W1:Y:S01]  /*0ab0*/  SYNCS.EXCH.64 URZ, [UR8+0x158], UR12 ;  /* 0x0001580c08ff75b2 */ /* 0x0004620008000100 */
[----:B------:R-:W-:Y:S01]  /*0ac0*/  NOP ;  /* 0x0000000000007918 */ /* 0x000fe20000000000 */
.L_x_12:
[----:B------:R-:W4:Y:S01]  /*0ad0*/  SHFL.IDX PT, R0, R180, RZ, 0x1f ;  /* 0x00001fffb4007589 */ /* 0x000f2200000e0000 */
[----:B------:R-:W-:Y:S01]  /*0ae0*/  NOP ;  /* 0x0000000000007918 */ /* 0x000fe20000000000 */
[----:B----4-:R-:W-:-:S13]  /*0af0*/  ISETP.NE.AND P0, PT, R0, 0x4, PT ;  /* 0x000000040000780c */ /* 0x010fda0003f05270 */
[----:B------:R-:W-:Y:S05]  /*0b00*/  @P0 BRA `(.L_x_13) ;  /* 0x0000000000480947 */ /* 0x000fea0003800000 */
[----:B---3--:R-:W-:Y:S01]  /*0b10*/  UMOV UR9, 0x1e0 ;  /* 0x000001e000097882 */ /* 0x008fe20000000000 */
[----:B--2---:R-:W-:Y:S01]  /*0b20*/  UMOV UR8, 0x400 ;  /* 0x0000040000087882 */ /* 0x004fe20000000000 */
[----:B------:R-:W-:Y:S01]  /*0b30*/  USEL UR9, UR9, 0x1a0, UP5 ;  /* 0x000001a009097887 */ /* 0x000fe2000a800000 */
        /* <DEDUP_REMOVED lines=9> */
[----:B------:R-:W2:Y:S02]  /*0bd0*/  FENCE.VIEW.ASYNC.S ;  /* 0x00000000000073c6 */ /* 0x000ea40000000000 */
[----:B--2---:R4:W2:Y:S08]  /*0be0*/  SYNCS.EXCH.64 URZ, [UR8+0x160], UR12 ;  /* 0x0001600c08ff75b2 */ /* 0x0048b00008000100 */
[----:B------:R4:W3:Y:S01]  /*0bf0*/  SYNCS.EXCH.64 URZ, [UR8+0x170], UR14 ;  /* 0x0001700e08ff75b2 */ /* 0x0008e20008000100 */
[----:B------:R4:W1:Y:S01]  /*0c00*/  SYNCS.EXCH.64 URZ, [UR8+0x168], UR12 ;  /* 0x0001680c08ff75b2 */ /* 0x0008620008000100 */
[----:B------:R4:W1:Y:S02]  /*0c10*/  SYNCS.EXCH.64 URZ, [UR8+0x178], UR14 ;  /* 0x0001780e08ff75b2 */ /* 0x0008640008000100 */
[----:B----4-:R-:W-:Y:S01]  /*0c20*/  NOP ;  /* 0x0000000000007918 */ /* 0x010fe20000000000 */
.L_x_13:
[----:B------:R-:W4:Y:S01]  /*0c30*/  SHFL.IDX PT, R0, R180, RZ, 0x1f ;  /* 0x00001fffb4007589 */ /* 0x000f2200000e0000 */
[----:B------:R-:W-:Y:S01]  /*0c40*/  NOP ;  /* 0x0000000000007918 */ /* 0x000fe20000000000 */
[----:B----4-:R-:W-:-:S13]  /*0c50*/  ISETP.NE.AND P0, PT, R0, 0x5, PT ;  /* 0x000000050000780c */ /* 0x010fda0003f05270 */
[----:B------:R-:W-:Y:S05]  /*0c60*/  @P0 BRA `(.L_x_14) ;  /* 0x0000000000540947 */ /* 0x000fea0003800000 */
[----:B---3--:R-:W-:Y:S01]  /*0c70*/  UMOV UR9, 0x400 ;  /* 0x0000040000097882 */ /* 0x008fe20000000000 */
[----:B--2---:R-:W-:Y:S01]  /*0c80*/  UMOV UR8, 0x1 ;  /* 0x0000000100087882 */ /* 0x004fe20000000000 */
        /* <DEDUP_REMOVED lines=13> */
[----:B------:R4:W1:Y:S01]  /*0d60*/  SYNCS.EXCH.64 URZ, [UR9+0x1a8], UR14 ;  /* 0x0001a80e09ff75b2 */ /* 0x0008620008000100 */
[----:B------:R4:W1:Y:S01]  /*0d70*/  SYNCS.EXCH.64 URZ, [UR9+0x190], UR12 ;  /* 0x0001900c09ff75b2 */ /* 0x0008620008000100 */
[----:B------:R4:W1:Y:S01]  /*0d80*/  SYNCS.EXCH.64 URZ, [UR9+0x1b0], UR14 ;  /* 0x0001b00e09ff75b2 */ /* 0x0008620008000100 */
[----:B------:R4:W1:Y:S01]  /*0d90*/  SYNCS.EXCH.64 URZ, [UR9+0x198], UR12 ;  /* 0x0001980c09ff75b2 */ /* 0x0008620008000100 */
[----:B------:R4:W1:Y:S02]  /*0da0*/  SYNCS.EXCH.64 URZ, [UR9+0x1b8], UR14 ;  /* 0x0001b80e09ff75b2 */ /* 0x0008640008000100 */
[----:B----4-:R-:W-:Y:S01]  /*0db0*/  NOP ;  /* 0x0000000000007918 */ /* 0x010fe20000000000 */
.L_x_14:
[----:B------:R-:W4:Y:S01]  /*0dc0*/  SHFL.IDX PT, R0, R180, RZ, 0x1f ;  /* 0x00001fffb4007589 */ /* 0x000f2200000e0000 */
[----:B------:R-:W-:Y:S01]  /*0dd0*/  ISETP.NE.OR P1, PT, RZ, UR10, !P1 ;  /* 0x0000000aff007c0c */ /* 0x000fe2000cf25670 */
[----:B------:R-:W-:Y:S01]  /*0de0*/  NOP ;  /* 0x0000000000007918 */ /* 0x000fe20000000000 */
[----:B----4-:R-:W-:-:S13]  /*0df0*/  ISETP.NE.AND P0, PT, R0, 0x3, PT ;  /* 0x000000030000780c */ /* 0x010fda0003f05270 */
[----:B------:R-:W-:Y:S05]  /*0e00*/  @P0 BRA `(.L_x_15) ;  /* 0x0000000000340947 */ /* 0x000fea0003800000 */
[----:B--2---:R-:W-:Y:S01]  /*0e10*/  UMOV UR8, 0x400 ;  /* 0x0000040000087882 */ /* 0x004fe20000000000 */
[----:B------:R-:W-:Y:S01]  /*0e20*/  UMOV UR6, 0x20 ;  /* 0x0000002000067882 */ /* 0x000fe20000000000 */
[----:B------:R-:W-:Y:S02]  /*0e30*/  ULEA UR8, UR37, UR8, 0x18 ;  /* 0x0000000825087291 */ /* 0x000fe4000f8ec0ff */
[----:B---3--:R-:W-:-:S04]  /*0e40*/  UIADD3 UR12, UPT, UPT, -UR6, 0x100000, URZ ;  /* 0x00100000060c7890 */ /* 0x008fc8000fffe1ff */
[----:B------:R-:W-:Y:S02]  /*0e50*/  USHF.L.U32 UR13, UR12, 0xb, URZ ;  /* 0x0000000b0c0d7899 */ /* 0x000fe400080006ff */
[----:B------:R-:W-:Y:S01]  /*0e60*/  USHF.L.U32 UR12, UR12, 0x1, URZ ;  /* 0x000000010c0c7899 */ /* 0x000fe200080006ff */
[----:B------:R-:W-:Y:S01]  /*0e70*/  ELECT P0, URZ, PT ;  /* 0x0000000000ff782f */ /* 0x000fe20003800000 */
[----:B------:R-:W2:Y:S10]  /*0e80*/  FENCE.VIEW.ASYNC.S ;  /* 0x00000000000073c6 */ /* 0x000eb40000000000 */
[----:B--2---:R4:W2:Y:S01]  /*0e90*/  SYNCS.EXCH.64 URZ, [UR8+0x1c0], UR12 ;  /* 0x0001c00c08ff75b2 */ /* 0x0048a20008000100 */
[----:B------:R4:W3:Y:S01]  /*0ea0*/  SYNCS.EXCH.64 URZ, [UR8+0x1d0], UR12 ;  /* 0x0001d00c08ff75b2 */ /* 0x0008e20008000100 */
[----:B------:R4:W1:Y:S01]  /*0eb0*/  SYNCS.EXCH.64 URZ, [UR8+0x1c8], UR12 ;  /* 0x0001c80c08ff75b2 */ /* 0x0008620008000100 */
[----:B------:R4:W1:Y:S02]  /*0ec0*/  SYNCS.EXCH.64 URZ, [UR8+0x1d8], UR12 ;  /* 0x0001d80c08ff75b2 */ /* 0x0008640008000100 */
[----:B----4-:R-:W-:Y:S01]  /*0ed0*/  NOP ;  /* 0x0000000000007918 */ /* 0x010fe20000000000 */
.L_x_15:
[----:B------:R-:W-:Y:S01]  /*0ee0*/  VOTEU.ALL UP1, P1 ;  /* 0x0000000000ff7886 */ /* 0x000fe20000820000 */
[----:B--2---:R-:W2:Y:S01]  /*0ef0*/  LDCU UR8, c[0x0][0x36c] ;  /* 0x00006d80ff0877ac */ /* 0x004ea20008000800 */
[----:B------:R-:W-:Y:S01]  /*0f00*/  NOP ;  /* 0x0000000000007918 */ /* 0x000fe20000000000 */
[----:B------:R-:W-:Y:S01]  /*0f10*/  LOP3.LUT R10, R175, 0x1f, RZ, 0xc0, !PT ;  /* 0x0000001faf0a7812 */ /* 0x000fe200078ec0ff */
[----:B---3--:R-:W-:Y:S01]  /*0f20*/  UMOV UR12, 0x20 ;  /* 0x00000020000c7882 */ /* 0x008fe20000000000 */
[----:B------:R-:W-:Y:S01]  /*0f30*/  @!UP1 UMOV UR6, 0x400 ;  /* 0x0000040000069882 */ /* 0x000fe20000000000 */
[----:B------:R-:W-:-:S04]  /*0f40*/  @!UP1 UIADD3 UR12, UPT, UPT, -UR12, 0x100000, URZ ;  /* 0x001000000c0c9890 */ /* 0x000fc8000fffe1ff */
[----:B------:R-:W-:Y:S02]  /*0f50*/  @!UP1 USHF.L.U32 UR13, UR12, 0xb, URZ ;  /* 0x0000000b0c0d9899 */ /* 0x000fe400080006ff */
[----:B------:R-:W-:Y:S02]  /*0f60*/  @!UP1 USHF.L.U32 UR12, UR12, 0x1, URZ ;  /* 0x000000010c0c9899 */ /* 0x000fe400080006ff */
[----:B------:R-:W-:Y:S01]  /*0f70*/  @!UP1 ULEA UR6, UR37, UR6, 0x18 ;  /* 0x0000000625069291 */ /* 0x000fe2000f8ec0ff */
[----:B------:R-:W-:Y:S01]  /*0f80*/  VOTEU.ALL UP1, P1 ;  /* 0x0000000000ff7886 */ /* 0x000fe20000820000 */
[----:B------:R-:W-:Y:S01]  /*0f90*/  UISETP.NE.AND UP4, UPT, UR10, URZ, UPT ;  /* 0x000000ff0a00728c */ /* 0x000fe2000bf85270 */
[----:B------:R-:W3:Y:S09]  /*0fa0*/  FENCE.VIEW.ASYNC.S ;  /* 0x00000000000073c6 */ /* 0x000ef20000000000 */
[----:B---3--:R3:W4:Y:S01]  /*0fb0*/  @!UP1 SYNCS.EXCH.64 URZ, [UR6+0x1e0], UR12 ;  /* 0x0001e00c06ff95b2 */ /* 0x0087220008000100 */
[----:B--2---:R-:W-:-:S09]  /*0fc0*/  UISETP.EQ.U32.AND UP1, UPT, UR8, 0x1, UPT ;  /* 0x000000010800788c */ /* 0x004fd2000bf22070 */
[----:B------:R-:W-:Y:S05]  /*0fd0*/  BRA.U !UP1, `(.L_x_16) ;  /* 0x0000000109087547 */ /* 0x000fea000b800000 */
[----:B-1--4-:R-:W-:Y:S01]  /*0fe0*/  UCGABAR_ARV ;  /* 0x00000000000079c7 */ /* 0x012fe20008000000 */
[----:B------:R-:W-:Y:S05]  /*0ff0*/  BRA `(.L_x_17) ;  /* 0x0000000000047947 */ /* 0x000fea0003800000 */
.L_x_16:
[----:B-1--4-:R-:W-:Y:S01]  /*1000*/  NOP ;  /* 0x0000000000007918 */ /* 0x012fe20000000000 */
.L_x_17:
[----:B------:R-:W1:Y:S01]  /*1010*/  S2R R166, SR_CTAID.Y ;  /* 0x0000000000a67919 */ /* 0x000e620000002600 */
[----:B------:R-:W-:-:S05]  /*1020*/  CS2R.32 R165, SR_CgaSize ;  /* 0x0000000000a57805 */ /* 0x000fca0000008a00 */
[----:B------:R-:W-:-:S05]  /*1030*/  IMAD R165, R165, -0xa0, RZ ;  /* 0xffffff60a5a57824 */ /* 0x000fca00078e02ff */
[----:B---3--:R-:W-:-:S14]  /*1040*/  R2UR UR6, R165 ;  /* 0x00000000a50672ca */ /* 0x008fdc00000e0000 */
[----:B------:R-:W2:Y:S01]  /*1050*/  LDCU UR6, c[0x0][UR6+0x2b4] ;  /* 0x00005680060677ac */ /* 0x000ea20008000800 */
[----:B------:R-:W-:-:S05]  /*1060*/  CS2R.32 R0, SR_CgaSize ;  /* 0x0000000000007805 */ /* 0x000fca0000008a00 */
[----:B------:R-:W-:-:S06]  /*1070*/  IMAD R0, R0, -0xa0, RZ ;  /* 0xffffff6000007824 */ /* 0x000fcc00078e02ff */
[----:B------:R-:W3:Y:S01]  /*1080*/  LDC R0, c[0x0][R0+0x2a4] ;  /* 0x0000a90000007b82 */ /* 0x000ee20000000800 */
[----:B------:R-:W-:Y:S01]  /*1090*/  PRMT R8, RZ, 0x7610, R8 ;  /* 0x00007610ff087816 */ /* 0x000fe20000000008 */
[----:B------:R-:W4:Y:S01]  /*10a0*/  S2R R11, SR_CTAID.X ;  /* 0x00000000000b7919 */ /* 0x000f220000002500 */
[----:B------:R-:W-:-:S05]  /*10b0*/  CS2R.32 R165, SR_CgaSize ;  /* 0x0000000000a57805 */ /* 0x000fca0000008a00 */
[----:B------:R-:W-:-:S05]  /*10c0*/  IMAD R165, R165, -0xa0, RZ ;  /* 0xffffff60a5a57824 */ /* 0x000fca00078e02ff */
[----:B------:R-:W-:-:S14]  /*10d0*/  R2UR UR8, R165 ;  /* 0x00000000a50872ca */ /* 0x000fdc00000e0000 */
[----:B------:R-:W3:Y:S01]  /*10e0*/  LDCU UR8, c[0x0][UR8+0x2b0] ;  /* 0x00005600080877ac */ /* 0x000ee20008000800 */
[----:B------:R-:W-:Y:S01]  /*10f0*/  UISETP.NE.AND UP2, UPT, UR10, 0x2, UPT ;  /* 0x000000020a00788c */ /* 0x000fe2000bf45270 */
[----:B------:R-:W2:Y:S01]  /*1100*/  LDC R9, c[0x0][0xb24] ;  /* 0x0002c900ff097b82 */ /* 0x000ea20000000800 */
[----:B------:R-:W-:-:S05]  /*1110*/  CS2R.32 R2, SR_CgaSize ;  /* 0x0000000000027805 */ /* 0x000fca0000008a00 */
[----:B------:R-:W-:-:S06]  /*1120*/  IMAD R2, R2, -0xa0, RZ ;  /* 0xffffff6002027824 */ /* 0x000fcc00078e02ff */
[----:B------:R-:W3:Y:S08]  /*1130*/  LDC R2, c[0x0][R2+0x2a0] ;  /* 0x0000a80002027b82 */ /* 0x000ef00000000800 */
[----:B------:R-:W3:Y:S01]  /*1140*/  LDC R72, c[0x0][0xb24] ;  /* 0x0002c900ff487b82 */ /* 0x000ee20000000800 */
[----:B-1----:R-:W-:-:S07]  /*1150*/  I2FP.F32.U32 R3, R166 ;  /* 0x000000a600037245 */ /* 0x002fce0000201000 */
[----:B------:R-:W1:Y:S01]  /*1160*/  S2UR UR36, SR_CTAID.Z ;  /* 0x00000000002479c3 */ /* 0x000e620000002700 */
[----:B--2---:R-:W-:Y:S01]  /*1170*/  ISETP.GE.AND P0, PT, R9, 0x1, PT ;  /* 0x000000010900780c */ /* 0x004fe20003f06270 */
[----:B----4-:R-:W-:Y:S01]  /*1180*/  IMAD.MOV.U32 R165, RZ, RZ, R11 ;  /* 0x000000ffffa57224 */ /* 0x010fe200078e000b */
[----:B------:R-:W-:Y:S01]  /*1190*/  I2FP.F32.U32 R4, R11 ;  /* 0x0000000b00047245 */ /* 0x000fe20000201000 */
[----:B------:R-:W-:Y:S01]  /*11a0*/  FMUL R3, R3, UR6 ;  /* 0x0000000603037c20 */ /* 0x000fe20008400000 */
[----:B------:R-:W2:Y:S03]  /*11b0*/  LDCU UR6, c[0x0][0xb30] ;  /* 0x00016600ff0677ac */ /* 0x000ea60008000800 */
[----:B---3--:R-:W-:Y:S01]  /*11c0*/  FMUL R4, R4, UR8 ;  /* 0x0000000804047c20 */ /* 0x008fe20008400000 */
[----:B------:R-:W3:Y:S08]  /*11d0*/  F2I.U32.TRUNC.NTZ R145, R3 ;  /* 0x0000000300917305 */ /* 0x000ef0000020f000 */
[----:B------:R-:W4:Y:S01]  /*11e0*/  F2I.U32.TRUNC.NTZ R164, R4 ;  /* 0x0000000400a47305 */ /* 0x000f22000020f000 */
[----:B--2---:R-:W-:Y:S01]  /*11f0*/  UISETP.NE.AND UP3, UPT, UR6, 0x1, UPT ;  /* 0x000000010600788c */ /* 0x004fe2000bf65270 */
[----:B---3--:R-:W-:-:S05]  /*1200*/  IADD3 R145, PT, PT, -R145, RZ, RZ ;  /* 0x000000ff91917210 */ /* 0x008fca0007ffe1ff */
[----:B------:R-:W-:Y:S01]  /*1210*/  IMAD R145, R0, R145, R166 ;  /* 0x0000009100917224 */ /* 0x000fe200078e02a6 */
[----:B------:R-:W-:Y:S01]  /*1220*/  PRMT R0, RZ, 0x7610, R0 ;  /* 0x00007610ff007816 */ /* 0x000fe20000000000 */
[----:B----4-:R-:W-:-:S04]  /*1230*/  IMAD.MOV R164, RZ, RZ, -R164 ;  /* 0x000000ffffa47224 */ /* 0x010fc800078e0aa4 */
[----:B------:R-:W-:Y:S01]  /*1240*/  IMAD R164, R2, R164, R11 ;  /* 0x000000a402a47224 */ /* 0x000fe200078e020b */
[----:B-1----:R-:W-:Y:S06]  /*1250*/  BRA.U UP4, `(.L_x_18) ;  /* 0x0000000104247547 */ /* 0x002fec000b800000 */
[----:B------:R-:W-:Y:S01]  /*1260*/  ISETP.NE.AND P1, PT, R145, RZ, PT ;  /* 0x000000ff9100720c */ /* 0x000fe20003f25270 */
[----:B------:R-:W-:Y:S01]  /*1270*/  IMAD.MOV.U32 R0, RZ, RZ, 0x3 ;  /* 0x00000003ff007424 */ /* 0x000fe200078e00ff */
[C---:B------:R-:W-:Y:S02]  /*1280*/  LOP3.LUT R3, R164.reuse, 0xfffffffe, RZ, 0xc0, !PT ;  /* 0xfffffffea4037812 */ /* 0x040fe400078ec0ff */
[----:B------:R-:W-:Y:S02]  /*1290*/  ISETP.LT.U32.OR P1, PT, R164, 0x2, !P1 ;  /* 0x00000002a400780c */ /* 0x000fe40004f21470 */
[----:B------:R-:W-:Y:S02]  /*12a0*/  SHF.L.U32 R0, R0, R3, RZ ;  /* 0x0000000300007219 */ /* 0x000fe400000006ff */
[----:B------:R-:W-:Y:S02]  /*12b0*/  SEL R5, RZ, 0x1, !P1 ;  /* 0x00000001ff057807 */ /* 0x000fe40004800000 */
[----:B------:R-:W-:-:S05]  /*12c0*/  SEL R2, RZ, 0x2, !P1 ;  /* 0x00000002ff027807 */ /* 0x000fca0004800000 */
[----:B------:R-:W-:-:S05]  /*12d0*/  IMAD.IADD R2, R5, 0x1, R2 ;  /* 0x0000000105027824 */ /* 0x000fca00078e0202 */
[----:B------:R-:W-:Y:S02]  /*12e0*/  PRMT R8, R2, 0x7610, R8 ;  /* 0x0000761002087816 */ /* 0x000fe40000000008 */
.L_x_18:
[----:B------:R-:W-:Y:S05]  /*12f0*/  @!P0 BRA `(.L_x_19) ;  /* 0x0000000000b88947 */ /* 0x000fea0003800000 */
[----:B------:R-:W1:Y:S01]  /*1300*/  LDC.64 R4, c[0x0][0xb18] ;  /* 0x0002c600ff047b82 */ /* 0x000e620000000a00 */
[----:B------:R-:W-:-:S07]  /*1310*/  ISETP.NE.AND P0, PT, R9, 0x1, PT ;  /* 0x000000010900780c */ /* 0x000fce0003f05270 */
[----:B------:R-:W2:Y:S08]  /*1320*/  LDC R14, c[0x0][0xb0c] ;  /* 0x0002c300ff0e7b82 */ /* 0x000eb00000000800 */
[----:B------:R-:W3:Y:S08]  /*1330*/  LDC R13, c[0x0][0x370] ;  /* 0x0000dc00ff0d7b82 */ /* 0x000ef00000000800 */
[----:B------:R-:W4:Y:S01]  /*1340*/  LDC R16, c[0x0][0x374] ;  /* 0x0000dd00ff107b82 */ /* 0x000f220000000800 */
[----:B-1----:R-:W-:-:S07]  /*1350*/  ISETP.NE.AND P1, PT, R4, 0x1, PT ;  /* 0x000000010400780c */ /* 0x002fce0003f25270 */
[----:B------:R-:W3:Y:S01]  /*1360*/  LDC.64 R6, c[0x0][0xb10] ;  /* 0x0002c400ff067b82 */ /* 0x000ee20000000a00 */
[----:B--2---:R-:W-:-:S07]  /*1370*/  ISETP.NE.AND P2, PT, R14, 0x1, PT ;  /* 0x000000010e00780c */ /* 0x004fce0003f45270 */
[----:B------:R-:W1:Y:S08]  /*1380*/  LDC R12, c[0x0][0xb20] ;  /* 0x0002c800ff0c7b82 */ /* 0x000e700000000800 */
[----:B------:R-:W2:Y:S01]  /*1390*/  LDC.64 R2, c[0x0][0xb28] ;  /* 0x0002ca00ff027b82 */ /* 0x000ea20000000a00 */
[----:B----4-:R-:W-:-:S04]  /*13a0*/  IMAD.HI.U32 R15, R16, R5, RZ ;  /* 0x00000005100f7227 */ /* 0x010fc800078e00ff */
[----:B------:R-:W-:-:S04]  /*13b0*/  IMAD.HI.U32 R5, R166, R5, RZ ;  /* 0x00000005a6057227 */ /* 0x000fc800078e00ff */
[----:B---3--:R-:W-:-:S04]  /*13c0*/  IMAD.HI.U32 R18, R13, R6, RZ ;  /* 0x000000060d127227 */ /* 0x008fc800078e00ff */
[C---:B------:R-:W-:Y:S01]  /*13d0*/  IMAD.HI.U32 R20, R11.reuse, R6, RZ ;  /* 0x000000060b147227 */ /* 0x040fe200078e00ff */
[-C--:B------:R-:W-:Y:S02]  /*13e0*/  @P2 SHF.R.U32.HI R13, RZ, R7.reuse, R18 ;  /* 0x00000007ff0d2219 */ /* 0x080fe40000011612 */
[-C--:B-1----:R-:W-:Y:S02]  /*13f0*/  @P1 SHF.R.U32.HI R16, RZ, R12.reuse, R15 ;  /* 0x0000000cff101219 */ /* 0x082fe4000001160f */
[----:B------:R-:W-:Y:S02]  /*1400*/  SHF.R.U32.HI R5, RZ, R12, R5 ;  /* 0x0000000cff057219 */ /* 0x000fe40000011605 */
[----:B------:R-:W-:Y:S02]  /*1410*/  SHF.R.U32.HI R20, RZ, R7, R20 ;  /* 0x00000007ff147219 */ /* 0x000fe40000011614 */
[----:B------:R-:W-:Y:S01]  /*1420*/  SEL R5, R166, R5, !P1 ;  /* 0x00000005a6057207 */ /* 0x000fe20004800000 */
[----:B--2---:R-:W-:Y:S01]  /*1430*/  IMAD.HI.U32 R18, R16, R2, RZ ;  /* 0x0000000210127227 */ /* 0x004fe200078e00ff */
[----:B------:R-:W-:-:S02]  /*1440*/  SEL R165, R11, R20, !P2 ;  /* 0x000000140ba57207 */ /* 0x000fc40005000000 */
[----:B------:R-:W-:Y:S01]  /*1450*/  IADD3 R7, PT, PT, -R5, RZ, RZ ;  /* 0x000000ff05077210 */ /* 0x000fe20007ffe1ff */
[----:B------:R-:W-:Y:S01]  /*1460*/  IMAD.HI.U32 R6, R13, R2, RZ ;  /* 0x000000020d067227 */ /* 0x000fe200078e00ff */
[----:B------:R-:W-:-:S03]  /*1470*/  @P0 SHF.R.U32.HI R16, RZ, R3, R18 ;  /* 0x00000003ff100219 */ /* 0x000fc60000011612 */
[----:B------:R-:W-:Y:S01]  /*1480*/  IMAD R7, R4, R7, R166 ;  /* 0x0000000704077224 */ /* 0x000fe200078e02a6 */
[----:B------:R-:W-:Y:S01]  /*1490*/  @P0 SHF.R.U32.HI R13, RZ, R3, R6 ;  /* 0x00000003ff0d0219 */ /* 0x000fe20000011606 */
[----:B------:R-:W-:-:S04]  /*14a0*/  IMAD R16, R16, R9, RZ ;  /* 0x0000000910107224 */ /* 0x000fc800078e02ff */
[----:B------:R-:W-:Y:S01]  /*14b0*/  IMAD R6, R13, R9, RZ ;  /* 0x000000090d067224 */ /* 0x000fe200078e02ff */
[----:B------:R-:W-:-:S04]  /*14c0*/  ISETP.GE.AND P1, PT, R5, R16, PT ;  /* 0x000000100500720c */ /* 0x000fc80003f26270 */
[----:B------:R-:W-:Y:S01]  /*14d0*/  ISETP.GE.OR P1, PT, R165, R6, P1 ;  /* 0x00000006a500720c */ /* 0x000fe20000f26670 */
[----:B------:R-:W-:-:S05]  /*14e0*/  IMAD.HI.U32 R6, R5, R2, RZ ;  /* 0x0000000205067227 */ /* 0x000fca00078e00ff */
[----:B------:R-:W-:-:S04]  /*14f0*/  SHF.R.U32.HI R6, RZ, R3, R6 ;  /* 0x00000003ff067219 */ /* 0x000fc80000011606 */
[----:B------:R-:W-:-:S03]  /*1500*/  SEL R6, R5, R6, !P0 ;  /* 0x0000000605067207 */ /* 0x000fc60004000000 */
[----:B------:R-:W-:Y:S01]  /*1510*/  @!P1 IMAD.HI.U32 R12, R165, R2, RZ ;  /* 0x00000002a50c9227 */ /* 0x000fe200078e00ff */
[----:B------:R-:W-:-:S04]  /*1520*/  IADD3 R2, PT, PT, -R6, RZ, RZ ;  /* 0x000000ff06027210 */ /* 0x000fc80007ffe1ff */
[----:B------:R-:W-:Y:S01]  /*1530*/  @!P1 SHF.R.U32.HI R12, RZ, R3, R12 ;  /* 0x00000003ff0c9219 */ /* 0x000fe2000001160c */
[----:B------:R-:W-:-:S03]  /*1540*/  IMAD R2, R9, R2, R5 ;  /* 0x0000000209027224 */ /* 0x000fc600078e0205 */
[----:B------:R-:W-:-:S05]  /*1550*/  @!P1 SEL R3, R165, R12, !P0 ;  /* 0x0000000ca5039207 */ /* 0x000fca0004000000 */
[--C-:B------:R-:W-:Y:S02]  /*1560*/  @!P1 IMAD.IADD R6, R6, 0x1, -R3.reuse ;  /* 0x0000000106069824 */ /* 0x100fe400078e0a03 */
[----:B------:R-:W-:Y:S01]  /*1570*/  @!P1 IMAD R3, R2, R13, R3 ;  /* 0x0000000d02039224 */ /* 0x000fe200078e0203 */
[----:B------:R-:W-:Y:S01]  /*1580*/  IADD3 R2, PT, PT, -R165, RZ, RZ ;  /* 0x000000ffa5027210 */ /* 0x000fe20007ffe1ff */
[----:B------:R-:W-:Y:S02]  /*1590*/  @!P1 IMAD R5, R6, R9, R165 ;  /* 0x0000000906059224 */ /* 0x000fe400078e02a5 */
[----:B------:R-:W-:Y:S02]  /*15a0*/  @!P1 IMAD.MOV.U32 R165, RZ, RZ, R3 ;  /* 0x000000ffffa59224 */ /* 0x000fe400078e0003 */
[----:B------:R-:W-:Y:S02]  /*15b0*/  IMAD R2, R14, R2, R11 ;  /* 0x000000020e027224 */ /* 0x000fe400078e020b */
[----:B------:R-:W-:-:S02]  /*15c0*/  IMAD R166, R5, R4, R7 ;  /* 0x0000000405a67224 */ /* 0x000fc400078e0207 */
[----:B------:R-:W-:Y:S02]  /*15d0*/  IMAD R165, R165, R14, R2 ;  /* 0x0000000ea5a57224 */ /* 0x000fe400078e0202 */
.L_x_19:
[----:B------:R-:W-:Y:S05]  /*15e0*/  BRA.U UP3, `(.L_x_20) ;  /* 0x0000000103407547 */ /* 0x000fea000b800000 */
[----:B------:R-:W1:Y:S08]  /*15f0*/  LDC.64 R4, c[0x0][0xb10] ;  /* 0x0002c400ff047b82 */ /* 0x000e700000000a00 */
[----:B------:R-:W2:Y:S08]  /*1600*/  LDC.64 R2, c[0x0][0xb18] ;  /* 0x0002c600ff027b82 */ /* 0x000eb00000000a00 */
[----:B------:R-:W3:Y:S08]  /*1610*/  LDC R6, c[0x0][0xb20] ;  /* 0x0002c800ff067b82 */ /* 0x000ef00000000800 */
[----:B------:R-:W4:Y:S01]  /*1620*/  LDC R12, c[0x0][0xb0c] ;  /* 0x0002c300ff0c7b82 */ /* 0x000f220000000800 */
[----:B-1----:R-:W-:-:S05]  /*1630*/  IMAD.HI.U32 R4, R165, R4, RZ ;  /* 0x00000004a5047227 */ /* 0x002fca00078e00ff */
[----:B------:R-:W-:Y:S01]  /*1640*/  SHF.R.U32.HI R4, RZ, R5, R4 ;  /* 0x00000005ff047219 */ /* 0x000fe20000011604 */
[----:B--2---:R-:W-:Y:S01]  /*1650*/  IMAD.HI.U32 R3, R166, R3, RZ ;  /* 0x00000003a6037227 */ /* 0x004fe200078e00ff */
[----:B------:R-:W-:-:S04]  /*1660*/  ISETP.NE.AND P0, PT, R2, 0x1, PT ;  /* 0x000000010200780c */ /* 0x000fc80003f05270 */
[----:B---3--:R-:W-:-:S04]  /*1670*/  SHF.R.U32.HI R3, RZ, R6, R3 ;  /* 0x00000006ff037219 */ /* 0x008fc80000011603 */
[----:B------:R-:W-:Y:S02]  /*1680*/  SEL R3, R166, R3, !P0 ;  /* 0x00000003a6037207 */ /* 0x000fe40004000000 */
[----:B----4-:R-:W-:-:S04]  /*1690*/  ISETP.NE.AND P1, PT, R12, 0x1, PT ;  /* 0x000000010c00780c */ /* 0x010fc80003f25270 */
[----:B------:R-:W-:-:S05]  /*16a0*/  SEL R6, R165, R4, !P1 ;  /* 0x00000004a5067207 */ /* 0x000fca0004800000 */
[----:B------:R-:W-:Y:S02]  /*16b0*/  IMAD.IADD R4, R3, 0x1, -R6 ;  /* 0x0000000103047824 */ /* 0x000fe400078e0a06 */
[----:B------:R-:W-:Y:S02]  /*16c0*/  IMAD.IADD R3, R6, 0x1, -R3 ;  /* 0x0000000106037824 */ /* 0x000fe400078e0a03 */
[----:B------:R-:W-:Y:S02]  /*16d0*/  IMAD R165, R4, R12, R165 ;  /* 0x0000000c04a57224 */ /* 0x000fe400078e02a5 */
[----:B------:R-:W-:Y:S02]  /*16e0*/  IMAD R166, R3, R2, R166 ;  /* 0x0000000203a67224 */ /* 0x000fe400078e02a6 */
.L_x_20:
[----:B------:R-:W-:Y:S05]  /*16f0*/  BRA.U !UP1, `(.L_x_21) ;  /* 0x00000001090c7547 */ /* 0x000fea000b800000 */
[----:B------:R-:W-:Y:S01]  /*1700*/  UCGABAR_WAIT ;  /* 0x0000000000007dc7 */ /* 0x000fe20008000000 */
[----:B------:R-:W-:Y:S01]  /*1710*/  CCTL.IVALL ;  /* 0x00000000ff00798f */ /* 0x000fe20002000000 */
[----:B------:R-:W-:Y:S05]  /*1720*/  BRA `(.L_x_22) ;  /* 0x0000000000047947 */ /* 0x000fea0003800000 */
.L_x_21:
[----:B------:R-:W-:Y:S06]  /*1730*/  BAR.SYNC.DEFER_BLOCKING 0x0 ;  /* 0x0000000000007b1d */ /* 0x000fec0000010000 */
.L_x_22:
[----:B------:R-:W-:Y:S05]  /*1740*/  BRA.U UP2, `(.L_x_23) ;  /* 0x0000001902f47547 */ /* 0x000fea000b800000 */
[----:B------:R-:W1:Y:S01]  /*1750*/  LDCU UR15, c[0x0][0x38c] ;  /* 0x00007180ff0f77ac */ /* 0x000e620008000800 */
[----:B------:R-:W2:Y:S01]  /*1760*/  LDC R9, c[0x0][0x370] ;  /* 0x0000dc00ff097b82 */ /* 0x000ea20000000800 */
[C---:B------:R-:W-:Y:S01]  /*1770*/  IMAD.SHL.U32 R17, R11.reuse, 0x20, RZ ;  /* 0x000000200b117824 */ /* 0x040fe200078e00ff */
[----:B------:R-:W-:Y:S01]  /*1780*/  PLOP3.LUT P1, PT, PT, PT, UP5, 0x80, 0x8 ;  /* 0x000000000008781c */ /* 0x000fe20003f2f058 */
[----:B------:R-:W-:Y:S01]  /*1790*/  UISETP.NE.AND UP1, UPT, UR10, URZ, UPT ;  /* 0x000000ff0a00728c */ /* 0x000fe2000bf25270 */
[----:B------:R-:W-:Y:S01]  /*17a0*/  ISETP.NE.AND P4, PT, R10, RZ, P5 ;  /* 0x000000ff0a00720c */ /* 0x000fe20002f85270 */
[----:B------:R-:W-:Y:S01]  /*17b0*/  IMAD.SHL.U32 R16, R11, 0x80, RZ ;  /* 0x000000800b107824 */ /* 0x000fe200078e00ff */
[----:B------:R-:W-:Y:S01]  /*17c0*/  PLOP3.LUT P1, PT, P1, PT, PT, 0x8, 0x80 ;  /* 0x000000000080781c */ /* 0x000fe20000f2e170 */
[----:B------:R-:W-:Y:S01]  /*17d0*/  IMAD.MOV.U32 R15, RZ, RZ, 0x1 ;  /* 0x00000001ff0f7424 */ /* 0x000fe200078e00ff */
[----:B------:R-:W3:Y:S01]  /*17e0*/  LDC R0, c[0x0][0x374] ;  /* 0x0000dd00ff007b82 */ /* 0x000ee20000000800 */
[----:B------:R-:W-:Y:S01]  /*17f0*/  IMAD.MOV.U32 R14, RZ, RZ, RZ ;  /* 0x000000ffff0e7224 */ /* 0x000fe200078e00ff */
[----:B------:R-:W-:Y:S01]  /*1800*/  CS2R R12, SRZ ;  /* 0x00000000000c7805 */ /* 0x000fe2000001ff00 */
[----:B------:R-:W-:Y:S01]  /*1810*/  IMAD.MOV.U32 R10, RZ, RZ, 0x1 ;  /* 0x00000001ff0a7424 */ /* 0x000fe200078e00ff */
[----:B------:R-:W-:Y:S01]  /*1820*/  LOP3.LUT R17, R17, 0x20, RZ, 0xc0, !PT ;  /* 0x0000002011117812 */ /* 0x000fe200078ec0ff */
[----:B------:R-:W4:Y:S01]  /*1830*/  LDCU.64 UR24, c[0x0][0x348] ;  /* 0x00006900ff1877ac */ /* 0x000f220008000a00 */
[----:B-1----:R-:W-:-:S02]  /*1840*/  UIADD3 UR4, UPT, UPT, UR15, 0x3f, URZ ;  /* 0x0000003f0f047890 */ /* 0x002fc4000fffe0ff */
[----:B------:R-:W-:Y:S02]  /*1850*/  USEL UR7, UR7, 0x2, UP1 ;  /* 0x0000000207077887 */ /* 0x000fe40008800000 */
[----:B------:R-:W-:Y:S01]  /*1860*/  USHF.R.S32.HI UR22, URZ, 0x1f, UR4 ;  /* 0x0000001fff167899 */ /* 0x000fe20008011404 */
[----:B------:R-:W-:-:S03]  /*1870*/  UMOV UR13, URZ ;  /* 0x000000ff000d7c82 */ /* 0x000fc60008000000 */
[----:B------:R-:W-:Y:S02]  /*1880*/  ULEA.HI UR22, UR22, UR4, URZ, 0x6 ;  /* 0x0000000416167291 */ /* 0x000fe4000f8f30ff */
[----:B------:R-:W-:Y:S02]  /*1890*/  UIADD3 UR4, UPT, UPT, UR15, -0x1, URZ ;  /* 0xffffffff0f047890 */ /* 0x000fe4000fffe0ff */
[----:B------:R-:W-:Y:S02]  /*18a0*/  USHF.R.S32.HI UR22, URZ, 0x6, UR22 ;  /* 0x00000006ff167899 */ /* 0x000fe40008011416 */
[----:B------:R-:W-:Y:S02]  /*18b0*/  UISETP.GE.U32.AND UP2, UPT, UR4, -0x7f, UPT ;  /* 0xffffff810400788c */ /* 0x000fe4000bf46070 */
[----:B------:R-:W-:Y:S02]  /*18c0*/  UISETP.LT.U32.AND UP0, UPT, UR22, 0x14, UPT ;  /* 0x000000141600788c */ /* 0x000fe4000bf01070 */
[----:B------:R-:W-:-:S02]  /*18d0*/  UIADD3 UR15, UPT, UPT, UR15, 0x7e, URZ ;  /* 0x0000007e0f0f7890 */ /* 0x000fc4000fffe0ff */
[----:B------:R-:W-:-:S04]  /*18e0*/  USEL UR21, UR22, 0x14, UP0 ;  /* 0x0000001416157887 */ /* 0x000fc80008000000 */
[----:B------:R-:W-:Y:S02]  /*18f0*/  UIADD3 UR6, UPT, UPT, UR21, -0x1, URZ ;  /* 0xffffffff15067890 */ /* 0x000fe4000fffe0ff */
[----:B------:R-:W-:Y:S02]  /*1900*/  @UP2 UIADD3 UR6, UPT, UPT, UR21, URZ, URZ ;  /* 0x000000ff15062290 */ /* 0x000fe4000fffe0ff */
[----:B------:R-:W-:Y:S02]  /*1910*/  UIADD3 UR14, UPT, UPT, UR22, -UR21, URZ ;  /* 0x80000015160e7290 */ /* 0x000fe4000fffe0ff */
[----:B------:R-:W-:Y:S02]  /*1920*/  UIADD3 UR5, UPT, UPT, UR6, 0x1, URZ ;  /* 0x0000000106057890 */ /* 0x000fe4000fffe0ff */
[----:B--2-4-:R-:W-:-:S12]  /*1930*/  UIADD3 UR6, UPT, UPT, -UR6, URZ, URZ ;  /* 0x000000ff06067290 */ /* 0x014fd8000fffe1ff */
.L_x_43:
[----:B------:R-:W-:Y:S01]  /*1940*/  UISETP.NE.AND UP0, UPT, UR37, URZ, UPT ;  /* 0x000000ff2500728c */ /* 0x000fe2000bf05270 */
[----:B------:R-:W1:Y:S08]  /*1950*/  S2UR UR37, SR_CgaCtaId ;  /* 0x00000000002579c3 */ /* 0x000e700000008800 */
[----:B------:R-:W-:Y:S05]  /*1960*/  BRA.U UP0, `(.L_x_24) ;  /* 0x0000000100347547 */ /* 0x000fea000b800000 */
[----:B------:R-:W2:Y:S01]  /*1970*/  S2R R2, SR_CgaCtaId ;  /* 0x0000000000027919 */ /* 0x000ea20000008800 */
[----:B------:R-:W-:-:S04]  /*1980*/  MOV R3, 0x400 ;  /* 0x0000040000037802 */ /* 0x000fc80000000f00 */
[----:B--2---:R-:W-:Y:S02]  /*1990*/  LEA R3, R2, R3, 0x18 ;  /* 0x0000000302037211 */ /* 0x004fe400078ec0ff */
[----:B------:R-:W-:-:S03]  /*19a0*/  SHF.L.U32 R2, R10, 0x1f, RZ ;  /* 0x0000001f0a027819 */ /* 0x000fc600000006ff */
[----:B------:R-:W-:-:S04]  /*19b0*/  IMAD R3, R12, 0x8, R3 ;  /* 0x000000080c037824 */ /* 0x000fc800078e0203 */
[----:B------:R-:W2:Y:S02]  /*19c0*/  SYNCS.PHASECHK.TRANS64.TRYWAIT P0, [R3+URZ+0x1d0], R2 ;  /* 0x0001d002030075a7 */ /* 0x000ea400080011ff */
[----:B--2---:R-:W-:Y:S05]  /*19d0*/  @!P0 BRA `(.L_x_25) ;  /* 0x0000006000a48947 */ /* 0x004fea0003800000 */
.L_x_130:
[----:B------:R-:W-:Y:S01]  /*19e0*/  VIADD R12, R12, 0x1 ;  /* 0x000000010c0c7836 */ /* 0x000fe20000000000 */
[----:B------:R2:W-:Y:S04]  /*19f0*/  SYNCS.ARRIVE.TRANS64.A1T0 RZ, [R3+URZ+0x1c0], RZ ;  /* 0x0001c0ff03ff79a7 */ /* 0x0005e800081000ff */
[----:B------:R-:W-:-:S04]  /*1a00*/  ISETP.NE.AND P0, PT, R12, 0x2, PT ;  /* 0x000000020c00780c */ /* 0x000fc80003f05270 */
[----:B------:R-:W-:Y:S02]  /*1a10*/  SEL R12, R12, RZ, P0 ;  /* 0x000000ff0c0c7207 */ /* 0x000fe40000000000 */
[----:B--2---:R-:W-:-:S04]  /*1a20*/  SEL R3, RZ, 0x1, P0 ;  /* 0x00000001ff037807 */ /* 0x004fc80000000000 */
[----:B------:R-:W-:-:S07]  /*1a30*/  LOP3.LUT R10, R10, R3, RZ, 0x3c, !PT ;  /* 0x000000030a0a7212 */ /* 0x000fce00078e3cff */
.L_x_24:
[----:B------:R-:W-:Y:S01]  /*1a40*/  UMOV UR4, 0x400 ;  /* 0x0000040000047882 */ /* 0x000fe20000000000 */
[----:B------:R-:W-:Y:S01]  /*1a50*/  LEA.HI R3, R165, R165, RZ, 0x1 ;  /* 0x000000a5a5037211 */ /* 0x000fe200078f08ff */
[----:B-1----:R-:W-:Y:S01]  /*1a60*/  ULEA UR4, UR37, UR4, 0x18 ;  /* 0x0000000425047291 */ /* 0x002fe2000f8ec0ff */
[----:B------:R-:W-:Y:S01]  /*1a70*/  SHF.L.U32 R2, R15, 0x1f, RZ ;  /* 0x0000001f0f027819 */ /* 0x000fe200000006ff */
[----:B------:R-:W-:Y:S01]  /*1a80*/  UISETP.GE.U32.AND UP0, UPT, UR15, 0x7f, UPT ;  /* 0x0000007f0f00788c */ /* 0x000fe2000bf06070 */
[----:B------:R-:W-:Y:S01]  /*1a90*/  R2UR UR35, R16 ;  /* 0x00000000102372ca */ /* 0x000fe200000e0000 */
[----:B------:R-:W-:Y:S01]  /*1aa0*/  ULEA UR8, UR13, UR4, 0x3 ;  /* 0x000000040d087291 */ /* 0x000fe2000f8e18ff */
[----:B------:R-:W-:Y:S01]  /*1ab0*/  IMAD.SHL.U32 R3, R3, 0x80, RZ ;  /* 0x0000008003037824 */ /* 0x000fe200078e00ff */
[----:B------:R-:W-:Y:S01]  /*1ac0*/  R2UR UR11, R17 ;  /* 0x00000000110b72ca */ /* 0x000fe200000e0000 */
[----:B------:R-:W-:-:S03]  /*1ad0*/  UMOV UR23, URZ ;  /* 0x000000ff00177c82 */ /* 0x000fc60008000000 */
[----:B------:R-:W-:-:S03]  /*1ae0*/  LOP3.LUT R3, R3, 0xffffff00, RZ, 0xc0, !PT ;  /* 0xffffff0003037812 */ /* 0x000fc600078ec0ff */
[----:B------:R1:W2:Y:S01]  /*1af0*/  SYNCS.PHASECHK.TRANS64.TRYWAIT P0, [UR8+0xa0], R2 ;  /* 0x0000a002ff0075a7 */ /* 0x0002a20008001108 */
[----:B------:R-:W-:Y:S02]  /*1b00*/  R2UR UR9, R3 ;  /* 0x00000000030972ca */ /* 0x000fe400000e0000 */
[----:B------:R-:W-:-:S11]  /*1b10*/  R2UR UR8, R166 ;  /* 0x00000000a60872ca */ /* 0x000fd600000e0000 */
[----:B------:R-:W-:Y:S02]  /*1b20*/  ULOP3.LUT UR35, UR9, 0x80, UR35, 0xf8, !UPT ;  /* 0x0000008009237892 */ /* 0x000fe4000f8ef823 */
[----:B------:R-:W-:Y:S01]  /*1b30*/  ULEA UR11, UR8, UR11, 0x6 ;  /* 0x0000000b080b7291 */ /* 0x000fe2000f8e30ff */
[----:B------:R-:W-:Y:S11]  /*1b40*/  BRA.U !UP0, `(.L_x_26) ;  /* 0x0000000108c07547 */ /* 0x000ff6000b800000 */
[----:B------:R-:W-:Y:S01]  /*1b50*/  UMOV UR16, UR6 ;  /* 0x0000000600107c82 */ /* 0x000fe20008000000 */
[----:B------:R-:W-:Y:S01]  /*1b60*/  UMOV UR17, UR13 ;  /* 0x0000000d00117c82 */ /* 0x000fe20008000000 */
[----:B------:R-:W-:-:S05]  /*1b70*/  UMOV UR34, URZ ;  /* 0x000000ff00227c82 */ /* 0x000fca0008000000 */
.L_x_32:
[----:B------:R-:W-:Y:S01]  /*1b80*/  ULEA UR33, UR17, UR4, 0x3 ;  /* 0x0000000411217291 */ /* 0x000fe2000f8e18ff */
[----:B------:R-:W-:Y:S01]  /*1b90*/  @P5 MOV R3, 0x5000 ;  /* 0x0000500000035802 */ /* 0x000fe20000000f00 */
[----:B-12-4-:R-:W-:Y:S10]  /*1ba0*/  @P0 BRA `(.L_x_27) ;  /* 0x00000000000c0947 */ /* 0x016ff40003800000 */
[----:B------:R-:W-:-:S04]  /*1bb0*/  SHF.L.U32 R5, R15, 0x1f, RZ ;  /* 0x0000001f0f057819 */ /* 0x000fc800000006ff */
[----:B------:R-:W2:Y:S02]  /*1bc0*/  SYNCS.PHASECHK.TRANS64.TRYWAIT P0, [UR33+0xa0], R5 ;  /* 0x0000a005ff0075a7 */ /* 0x000ea40008001121 */
[----:B--2---:R-:W-:Y:S05]  /*1bd0*/  @!P0 BRA `(.L_x_28) ;  /* 0x0000006000388947 */ /* 0x004fea0003800000 */
.L_x_27:
[----:B------:R2:W-:Y:S01]  /*1be0*/  @P5 SYNCS.ARRIVE.TRANS64 RZ, [UR33], R3 ;  /* 0x00000003ffff59a7 */ /* 0x0005e20008000021 */
[----:B------:R-:W-:Y:S02]  /*1bf0*/  ULOP3.LUT UR8, UR7, 0x2, URZ, 0xfc, !UPT ;  /* 0x0000000207087892 */ /* 0x000fe4000f8efcff */
[----:B------:R-:W-:Y:S02]  /*1c00*/  UIADD3 UR16, UPT, UPT, UR16, 0x1, URZ ;  /* 0x0000000110107890 */ /* 0x000fe4000fffe0ff */
[----:B------:R-:W-:Y:S02]  /*1c10*/  UISETP.NE.AND UP0, UPT, UR8, 0x2, UPT ;  /* 0x000000020800788c */ /* 0x000fe4000bf05270 */
[----:B------:R-:W-:-:S07]  /*1c20*/  UISETP.NE.AND UP2, UPT, UR16, 0x1, UPT ;  /* 0x000000011000788c */ /* 0x000fce000bf45270 */
[----:B------:R-:W-:Y:S05]  /*1c30*/  BRA.U UP0, `(.L_x_29) ;  /* 0x0000000100047547 */ /* 0x000fea000b800000 */
[----:B------:R-:W-:Y:S05]  /*1c40*/  BPT.TRAP 0x1 ;  /* 0x000000040000795c */ /* 0x000fea0000300000 */
.L_x_29:
[----:B------:R-:W-:Y:S04]  /*1c50*/  BSSY.RECONVERGENT B0, `(.L_x_30) ;  /* 0x0000003000007945 */ /* 0x000fe80003800200 */
[----:B------:R-:W-:Y:S05]  /*1c60*/  @!P4 BRA `(.L_x_31) ;  /* 0x000000000004c947 */ /* 0x000fea0003800000 */
[----:B------:R-:W-:Y:S05]  /*1c70*/  BPT.TRAP 0x1 ;  /* 0x000000040000795c */ /* 0x000fea0000300000 */
.L_x_31:
[----:B------:R-:W-:Y:S05]  /*1c80*/  BSYNC.RECONVERGENT B0 ;  /* 0x0000000000007941 */ /* 0x000fea0003800200 */
.L_x_30:
[----:B------:R-:W-:Y:S02]  /*1c90*/  UIADD3 UR13, UPT, UPT, UR17, 0x1, URZ ;  /* 0x00000001110d7890 */ /* 0x000fe4000fffe0ff */
[----:B------:R-:W-:Y:S02]  /*1ca0*/  ULEA UR32, UR17, UR4, 0xd ;  /* 0x0000000411207291 */ /* 0x000fe4000f8e68ff */
[----:B------:R-:W-:Y:S02]  /*1cb0*/  UISETP.NE.AND UP0, UPT, UR13, 0x14, UPT ;  /* 0x000000140d00788c */ /* 0x000fe4000bf05270 */
[----:B------:R-:W-:Y:S02]  /*1cc0*/  UIADD3 UR28, UP1, UPT, UR24, 0x80, URZ ;  /* 0x00000080181c7890 */ /* 0x000fe4000ff3e0ff */
[----:B------:R-:W-:Y:S02]  /*1cd0*/  USEL UR9, URZ, 0x1, UP0 ;  /* 0x00000001ff097887 */ /* 0x000fe40008000000 */
[----:B------:R-:W-:-:S02]  /*1ce0*/  USEL UR13, UR13, URZ, UP0 ;  /* 0x000000ff0d0d7287 */ /* 0x000fc40008000000 */
[----:B------:R-:W-:Y:S02]  /*1cf0*/  UIADD3 UR26, UP0, UPT, UR24, 0x180, URZ ;  /* 0x00000180181a7890 */ /* 0x000fe4000ff1e0ff */
[----:B------:R-:W-:Y:S01]  /*1d00*/  ULEA UR8, UR13, UR4, 0x3 ;  /* 0x000000040d087291 */ /* 0x000fe2000f8e18ff */
[----:B------:R-:W-:Y:S01]  /*1d10*/  LOP3.LUT R15, R15, UR9, RZ, 0x3c, !PT ;  /* 0x000000090f0f7c12 */ /* 0x000fe2000f8e3cff */
[----:B------:R-:W-:Y:S02]  /*1d20*/  ULOP3.LUT UR33, UR33, 0xfefffff8, URZ, 0xc0, !UPT ;  /* 0xfefffff821217892 */ /* 0x000fe4000f8ec0ff */
[----:B------:R-:W-:Y:S01]  /*1d30*/  UIADD3.X UR29, UPT, UPT, URZ, UR25, URZ, UP1, !UPT ;  /* 0x00000019ff1d7290 */ /* 0x000fe20008ffe4ff */
[----:B-1----:R-:W-:Y:S01]  /*1d40*/  SHF.L.U32 R2, R15, 0x1f, RZ ;  /* 0x0000001f0f027819 */ /* 0x002fe200000006ff */
[----:B------:R-:W-:Y:S02]  /*1d50*/  UIADD3 UR32, UPT, UPT, UR32, 0x4600, URZ ;  /* 0x0000460020207890 */ /* 0x000fe4000fffe0ff */
[----:B------:R-:W-:Y:S01]  /*1d60*/  UIADD3.X UR27, UPT, UPT, URZ, UR25, URZ, UP0, !UPT ;  /* 0x00000019ff1b7290 */ /* 0x000fe200087fe4ff */
[----:B------:R4:W1:Y:S01]  /*1d70*/  SYNCS.PHASECHK.TRANS64.TRYWAIT P0, [UR8+0xa0], R2 ;  /* 0x0000a002ff0075a7 */ /* 0x0008620008001108 */
[----:B------:R-:W-:Y:S01]  /*1d80*/  ULEA UR8, UR17, UR4, 0xb ;  /* 0x0000000411087291 */ /* 0x000fe2000f8e58ff */
[----:B------:R-:W-:Y:S01]  /*1d90*/  UMOV UR18, 0x0 ;  /* 0x0000000000127882 */ /* 0x000fe20000000000 */
[----:B------:R-:W-:-:S02]  /*1da0*/  UMOV UR19, 0x10000000 ;  /* 0x1000000000137882 */ /* 0x000fc40000000000 */
[----:B------:R-:W-:Y:S01]  /*1db0*/  UIADD3 UR8, UPT, UPT, UR8, 0x2c600, URZ ;  /* 0x0002c60008087890 */ /* 0x000fe2000fffe0ff */
[----:B------:R2:W-:Y:S01]  /*1dc0*/  UTMALDG.3D.2CTA [UR32], [UR28], desc[UR18] ;  /* 0x000012201c0075b4 */ /* 0x0005e20008211000 */
[----:B------:R-:W-:Y:S01]  /*1dd0*/  UMOV UR10, UR34 ;  /* 0x00000022000a7c82 */ /* 0x000fe20008000000 */
[----:B------:R-:W-:Y:S01]  /*1de0*/  UMOV UR12, UR36 ;  /* 0x00000024000c7c82 */ /* 0x000fe20008000000 */
[----:B------:R-:W-:Y:S01]  /*1df0*/  UMOV UR9, UR33 ;  /* 0x0000002100097c82 */ /* 0x000fe20008000000 */
[----:B------:R-:W-:Y:S01]  /*1e00*/  UMOV UR23, UR5 ;  /* 0x0000000500177c82 */ /* 0x000fe20008000000 */
[----:B------:R-:W-:-:S03]  /*1e10*/  UMOV UR17, UR13 ;  /* 0x0000000d00117c82 */ /* 0x000fc60008000000 */
[----:B------:R4:W-:Y:S01]  /*1e20*/  UTMALDG.3D.2CTA [UR8], [UR26], desc[UR18] ;  /* 0x000012081a0075b4 */ /* 0x0009e20008211000 */
[----:B--2---:R-:W-:Y:S01]  /*1e30*/  UIADD3 UR34, UPT, UPT, UR34, 0x40, URZ ;  /* 0x0000004022227890 */ /* 0x004fe2000fffe0ff */
[----:B------:R-:W-:Y:S11]  /*1e40*/  BRA.U UP2, `(.L_x_32) ;  /* 0xfffffffd024c7547 */ /* 0x000ff6000b83ffff */
.L_x_26:
[----:B----4-:R-:W-:Y:S01]  /*1e50*/  ULEA UR8, UR13, UR4, 0x3 ;  /* 0x000000040d087291 */ /* 0x010fe2000f8e18ff */
[----:B-1----:R-:W-:Y:S01]  /*1e60*/  SHF.L.U32 R2, R15, 0x1f, RZ ;  /* 0x0000001f0f027819 */ /* 0x002fe200000006ff */
[----:B------:R-:W-:Y:S01]  /*1e70*/  @!P1 SYNCS.ARRIVE.TRANS64.A1T0 RZ, [UR4+0x158], RZ ;  /* 0x000158ffffff99a7 */ /* 0x000fe20008100004 */
[----:B------:R-:W-:-:S06]  /*1e80*/  UISETP.GT.AND UP0, UPT, UR22, UR21, UPT ;  /* 0x000000151600728c */ /* 0x000fcc000bf04270 */
[----:B--2---:R1:W2:Y:S03]  /*1e90*/  SYNCS.PHASECHK.TRANS64.TRYWAIT P0, [UR8+0xa0], R2 ;  /* 0x0000a002ff0075a7 */ /* 0x0042a60008001108 */
[----:B------:R-:W-:Y:S05]  /*1ea0*/  BRA.U !UP0, `(.L_x_33) ;  /* 0x0000000108c07547 */ /* 0x000fea000b800000 */
[----:B------:R-:W-:Y:S01]  /*1eb0*/  UIADD3 UR26, UPT, UPT, UR14, UR23, URZ ;  /* 0x000000170e1a7290 */ /* 0x000fe2000fffe0ff */
[----:B------:R-:W-:-:S11]  /*1ec0*/  UMOV UR27, UR13 ;  /* 0x0000000d001b7c82 */ /* 0x000fd60008000000 */
.L_x_39:
[----:B------:R-:W-:Y:S01]  /*1ed0*/  ULEA UR17, UR27, UR4, 0x3 ;  /* 0x000000041b117291 */ /* 0x000fe2000f8e18ff */
[----:B--2---:R-:W-:Y:S01]  /*1ee0*/  @P5 MOV R3, 0x5000 ;  /* 0x0000500000035802 */ /* 0x004fe20000000f00 */
[----:B-12---:R-:W-:Y:S10]  /*1ef0*/  @P0 BRA `(.L_x_34) ;  /* 0x00000000000c0947 */ /* 0x006ff40003800000 */
[----:B------:R-:W-:-:S04]  /*1f00*/  SHF.L.U32 R5, R15, 0x1f, RZ ;  /* 0x0000001f0f057819 */ /* 0x000fc800000006ff */
[----:B------:R-:W2:Y:S02]  /*1f10*/  SYNCS.PHASECHK.TRANS64.TRYWAIT P0, [UR17+0xa0], R5 ;  /* 0x0000a005ff0075a7 */ /* 0x000ea40008001111 */
[----:B--2---:R-:W-:Y:S05]  /*1f20*/  @!P0 BRA `(.L_x_35) ;  /* 0x0000005c007c8947 */ /* 0x004fea0003800000 */
.L_x_34:
[----:B------:R2:W-:Y:S01]  /*1f30*/  @P5 SYNCS.ARRIVE.TRANS64 RZ, [UR17], R3 ;  /* 0x00000003ffff59a7 */ /* 0x0005e20008000011 */
[----:B------:R-:W-:-:S04]  /*1f40*/  ULOP3.LUT UR8, UR7, 0x2, URZ, 0xfc, !UPT ;  /* 0x0000000207087892 */ /* 0x000fc8000f8efcff */
[----:B------:R-:W-:-:S09]  /*1f50*/  UISETP.NE.AND UP0, UPT, UR8, 0x2, UPT ;  /* 0x000000020800788c */ /* 0x000fd2000bf05270 */
[----:B------:R-:W-:Y:S05]  /*1f60*/  BRA.U UP0, `(.L_x_36) ;  /* 0x0000000100047547 */ /* 0x000fea000b800000 */
[----:B------:R-:W-:Y:S05]  /*1f70*/  BPT.TRAP 0x1 ;  /* 0x000000040000795c */ /* 0x000fea0000300000 */
.L_x_36:
[----:B------:R-:W-:Y:S04]  /*1f80*/  BSSY.RECONVERGENT B0, `(.L_x_37) ;  /* 0x0000003000007945 */ /* 0x000fe80003800200 */
[----:B------:R-:W-:Y:S05]  /*1f90*/  @!P4 BRA `(.L_x_38) ;  /* 0x000000000004c947 */ /* 0x000fea0003800000 */
[----:B------:R-:W-:Y:S05]  /*1fa0*/  BPT.TRAP 0x1 ;  /* 0x000000040000795c */ /* 0x000fea0000300000 */
.L_x_38:
[----:B------:R-:W-:Y:S05]  /*1fb0*/  BSYNC.RECONVERGENT B0 ;  /* 0x0000000000007941 */ /* 0x000fea0003800200 */
.L_x_37:
        /* <DEDUP_REMOVED lines=9> */
[----:B------:R-:W-:Y:S02]  /*2050*/  USHF.L.U32 UR18, UR23, 0x6, URZ ;  /* 0x0000000617127899 */ /* 0x000fe400080006ff */
[----:B------:R-:W-:Y:S01]  /*2060*/  ULOP3.LUT UR17, UR17, 0xfefffff8, URZ, 0xc0, !UPT ;  /* 0xfefffff811117892 */ /* 0x000fe2000f8ec0ff */
[----:B-1----:R-:W-:Y:S01]  /*2070*/  SHF.L.U32 R2, R15, 0x1f, RZ ;  /* 0x0000001f0f027819 */ /* 0x002fe200000006ff */
[----:B------:R-:W-:Y:S02]  /*2080*/  UIADD3 UR16, UPT, UPT, UR16, 0x4600, URZ ;  /* 0x0000460010107890 */ /* 0x000fe4000fffe0ff */
[----:B------:R-:W-:Y:S01]  /*2090*/  UIADD3.X UR33, UPT, UPT, URZ, UR25, URZ, UP1, !UPT ;  /* 0x00000019ff217290 */ /* 0x000fe20008ffe4ff */
[----:B------:R4:W1:Y:S01]  /*20a0*/  SYNCS.PHASECHK.TRANS64.TRYWAIT P0, [UR8+0xa0], R2 ;  /* 0x0000a002ff0075a7 */ /* 0x0008620008001108 */
[----:B------:R-:W-:-:S02]  /*20b0*/  ULEA UR8, UR27, UR4, 0xb ;  /* 0x000000041b087291 */ /* 0x000fc4000f8e58ff */
[----:B------:R-:W-:Y:S02]  /*20c0*/  UIADD3.X UR31, UPT, UPT, URZ, UR25, URZ, UP0, !UPT ;  /* 0x00000019ff1f7290 */ /* 0x000fe400087fe4ff */
[----:B------:R-:W-:Y:S01]  /*20d0*/  UIADD3 UR8, UPT, UPT, UR8, 0x2c600, URZ ;  /* 0x0002c60008087890 */ /* 0x000fe2000fffe0ff */
[----:B------:R-:W-:Y:S01]  /*20e0*/  UMOV UR28, 0x0 ;  /* 0x00000000001c7882 */ /* 0x000fe20000000000 */
[----:B------:R-:W-:Y:S01]  /*20f0*/  UMOV UR29, 0x10000000 ;  /* 0x10000000001d7882 */ /* 0x000fe20000000000 */
[----:B------:R-:W-:Y:S01]  /*2100*/  UMOV UR19, UR35 ;  /* 0x0000002300137c82 */ /* 0x000fe20008000000 */
[----:B------:R-:W-:Y:S01]  /*2110*/  UMOV UR20, UR36 ;  /* 0x0000002400147c82 */ /* 0x000fe20008000000 */
[----:B------:R-:W-:Y:S01]  /*2120*/  UMOV UR12, UR36 ;  /* 0x00000024000c7c82 */ /* 0x000fe20008000000 */
[----:B------:R-:W-:Y:S01]  /*2130*/  UMOV UR9, UR17 ;  /* 0x0000001100097c82 */ /* 0x000fe20008000000 */
[----:B------:R-:W-:Y:S01]  /*2140*/  UMOV UR10, UR18 ;  /* 0x00000012000a7c82 */ /* 0x000fe20008000000 */
[----:B------:R4:W-:Y:S01]  /*2150*/  UTMALDG.3D.2CTA [UR16], [UR32], desc[UR28] ;  /* 0x00001c10200075b4 */ /* 0x0009e20008211000 */
[----:B------:R-:W-:Y:S01]  /*2160*/  UIADD3 UR23, UPT, UPT, UR23, 0x1, URZ ;  /* 0x0000000117177890 */ /* 0x000fe2000fffe0ff */
[----:B------:R-:W-:-:S03]  /*2170*/  UMOV UR27, UR13 ;  /* 0x0000000d001b7c82 */ /* 0x000fc60008000000 */
[----:B------:R-:W-:Y:S01]  /*2180*/  UISETP.NE.AND UP0, UPT, UR23, UR26, UPT ;  /* 0x0000001a1700728c */ /* 0x000fe2000bf05270 */
[----:B------:R4:W-:Y:S08]  /*2190*/  UTMALDG.3D.2CTA [UR8], [UR30], desc[UR28] ;  /* 0x00001c081e0075b4 */ /* 0x0009f00008211000 */
[----:B----4-:R-:W-:Y:S05]  /*21a0*/  BRA.U UP0, `(.L_x_39) ;  /* 0xfffffffd00487547 */ /* 0x010fea000b83ffff */
.L_x_33:
[C---:B-1----:R-:W-:Y:S01]  /*21b0*/  LEA R2, R14.reuse, UR4, 0x3 ;  /* 0x000000040e027c11 */ /* 0x042fe2000f8e18ff */
[----:B------:R-:W-:Y:S01]  /*21c0*/  NOP ;  /* 0x0000000000007918 */ /* 0x000fe20000000000 */
[----:B--2---:R-:W-:Y:S02]  /*21d0*/  SHF.L.U32 R3, R13, 0x1f, RZ ;  /* 0x0000001f0d037819 */ /* 0x004fe400000006ff */
[----:B------:R-:W-:Y:S02]  /*21e0*/  LEA R4, R14, UR4, 0x4 ;  /* 0x000000040e047c11 */ /* 0x000fe4000f8e20ff */
[----:B------:R-:W1:Y:S02]  /*21f0*/  SYNCS.PHASECHK.TRANS64.TRYWAIT P0, [R2+URZ+0x160], R3 ;  /* 0x00016003020075a7 */ /* 0x000e6400080011ff */
[----:B-1----:R-:W-:Y:S05]  /*2200*/  @!P0 BRA `(.L_x_40) ;  /* 0x0000005800dc8947 */ /* 0x002fea0003800000 */
.L_x_133:
[----:B------:R-:W2:Y:S01]  /*2210*/  LDS.128 R4, [R4+0x1f0] ;  /* 0x0001f00004047984 */ /* 0x000ea20000000c00 */
[----:B------:R-:W-:Y:S01]  /*2220*/  ISETP.GE.AND P0, PT, R72, 0x1, PT ;  /* 0x000000014800780c */ /* 0x000fe20003f06270 */
[----:B-1----:R-:W-:Y:S01]  /*2230*/  VIADD R2, R2, 0x170 ;  /* 0x0000017002027836 */ /* 0x002fe20000000000 */
[----:B------:R-:W-:Y:S01]  /*2240*/  @!PT LDS RZ, [RZ] ;  /* 0x00000000fffff984 */ /* 0x000fe20000000800 */
[----:B------:R-:W-:Y:S01]  /*2250*/  @!PT LDS RZ, [RZ] ;  /* 0x00000000fffff984 */ /* 0x000fe20000000800 */
[----:B------:R-:W-:Y:S01]  /*2260*/  @!PT LDS RZ, [RZ] ;  /* 0x00000000fffff984 */ /* 0x000fe20000000800 */
[----:B------:R-:W-:Y:S01]  /*2270*/  @!PT LDS RZ, [RZ] ;  /* 0x00000000fffff984 */ /* 0x000fe20000000800 */
[----:B------:R1:W-:Y:S06]  /*2280*/  MEMBAR.ALL.CTA ;  /* 0x0000000000007992 */ /* 0x0003ec0000008000 */
[----:B-1----:R-:W1:Y:S01]  /*2290*/  FENCE.VIEW.ASYNC.S ;  /* 0x00000000000073c6 */ /* 0x002e620000000000 */
[----:B------:R-:W-:-:S04]  /*22a0*/  PRMT R2, RZ, 0x654, R2 ;  /* 0x00000654ff027816 */ /* 0x000fc80000000002 */
[----:B-1----:R1:W-:Y:S01]  /*22b0*/  SYNCS.ARRIVE.TRANS64.RED.A1T0 RZ, [R2+URZ], RZ ;  /* 0x000000ff02ff79a7 */ /* 0x0023e200081004ff */
[----:B--2---:R-:W-:-:S13]  /*22c0*/  LOP3.LUT P2, RZ, R6, 0x1, RZ, 0xc0, !PT ;  /* 0x0000000106ff7812 */ /* 0x004fda000784c0ff */
[----:B------:R-:W-:Y:S01]  /*22d0*/  @P2 SHF.R.U32.HI R3, RZ, 0x10, R5 ;  /* 0x00000010ff032819 */ /* 0x000fe20000011605 */
[----:B------:R-:W-:Y:S01]  /*22e0*/  VOTEU.ANY UP0, P2 ;  /* 0x0000000000ff7886 */ /* 0x000fe20001000100 */
[----:B------:R-:W-:Y:S02]  /*22f0*/  @P2 MOV R11, R4 ;  /* 0x00000004000b2202 */ /* 0x000fe40000000f00 */
[----:B------:R-:W-:Y:S02]  /*2300*/  @P2 R2UR.BROADCAST UR8, R3 ;  /* 0x00000000030822ca */ /* 0x000fe400008e0000 */
[----:B------:R-:W-:-:S11]  /*2310*/  @P2 LOP3.LUT R8, R5, 0xffff, RZ, 0xc0, !PT ;  /* 0x0000ffff05082812 */ /* 0x000fd600078ec0ff */
[----:B------:R-:W-:Y:S01]  /*2320*/  @UP0 UMOV UR36, UR8 ;  /* 0x0000000800240c82 */ /* 0x000fe20008000000 */
[----:B-1----:R-:W-:Y:S05]  /*2330*/  @!P0 BRA `(.L_x_41) ;  /* 0x0000000000b88947 */ /* 0x002fea0003800000 */
[----:B------:R-:W3:Y:S01]  /*2340*/  LDC.64 R4, c[0x0][0xb18] ;  /* 0x0002c600ff047b82 */ /* 0x000ee20000000a00 */
[----:B------:R-:W-:-:S07]  /*2350*/  ISETP.NE.AND P3, PT, R72, 0x1, PT ;  /* 0x000000014800780c */ /* 0x000fce0003f65270 */
[----:B------:R-:W1:Y:S08]  /*2360*/  LDC.64 R6, c[0x0][0xb10] ;  /* 0x0002c400ff067b82 */ /* 0x000e700000000a00 */
[----:B------:R-:W2:Y:S08]  /*2370*/  LDC R18, c[0x0][0xb20] ;  /* 0x0002c800ff127b82 */ /* 0x000eb00000000800 */
[----:B------:R-:W4:Y:S01]  /*2380*/  LDC R20, c[0x0][0xb0c] ;  /* 0x0002c300ff147b82 */ /* 0x000f220000000800 */
[----:B---3--:R-:W-:Y:S01]  /*2390*/  IMAD.HI.U32 R19, R0, R5, RZ ;  /* 0x0000000500137227 */ /* 0x008fe200078e00ff */
[----:B------:R-:W-:-:S03]  /*23a0*/  ISETP.NE.AND P0, PT, R4, 0x1, PT ;  /* 0x000000010400780c */ /* 0x000fc60003f05270 */
[----:B------:R-:W-:-:S03]  /*23b0*/  IMAD.HI.U32 R5, R8, R5, RZ ;  /* 0x0000000508057227 */ /* 0x000fc600078e00ff */
[----:B------:R-:W3:Y:S01]  /*23c0*/  LDC.64 R2, c[0x0][0xb28] ;  /* 0x0002ca00ff027b82 */ /* 0x000ee20000000a00 */
[----:B-1----:R-:W-:-:S04]  /*23d0*/  IMAD.HI.U32 R22, R9, R6, RZ ;  /* 0x0000000609167227 */ /* 0x002fc800078e00ff */
[----:B------:R-:W-:Y:S01]  /*23e0*/  IMAD.HI.U32 R24, R11, R6, RZ ;  /* 0x000000060b187227 */ /* 0x000fe200078e00ff */
[----:B------:R-:W-:Y:S02]  /*23f0*/  SHF.R.U32.HI R22, RZ, R7, R22 ;  /* 0x00000007ff167219 */ /* 0x000fe40000011616 */
[-C--:B--2---:R-:W-:Y:S02]  /*2400*/  SHF.R.U32.HI R19, RZ, R18.reuse, R19 ;  /* 0x00000012ff137219 */ /* 0x084fe40000011613 */
[----:B------:R-:W-:Y:S02]  /*2410*/  SHF.R.U32.HI R5, RZ, R18, R5 ;  /* 0x00000012ff057219 */ /* 0x000fe40000011605 */
[----:B------:R-:W-:Y:S02]  /*2420*/  SEL R19, R0, R19, !P0 ;  /* 0x0000001300137207 */ /* 0x000fe40004000000 */
[----:B------:R-:W-:Y:S02]  /*2430*/  SHF.R.U32.HI R24, RZ, R7, R24 ;  /* 0x00000007ff187219 */ /* 0x000fe40000011618 */
[----:B----4-:R-:W-:-:S02]  /*2440*/  ISETP.NE.AND P1, PT, R20, 0x1, PT ;  /* 0x000000011400780c */ /* 0x010fc40003f25270 */
[----:B------:R-:W-:Y:S02]  /*2450*/  SEL R5, R8, R5, !P0 ;  /* 0x0000000508057207 */ /* 0x000fe40004000000 */
[----:B------:R-:W-:Y:S02]  /*2460*/  SEL R21, R9, R22, !P1 ;  /* 0x0000001609157207 */ /* 0x000fe40004800000 */
[----:B------:R-:W-:Y:S01]  /*2470*/  SEL R7, R11, R24, !P1 ;  /* 0x000000180b077207 */ /* 0x000fe20004800000 */
[----:B---3--:R-:W-:-:S04]  /*2480*/  IMAD.HI.U32 R22, R19, R2, RZ ;  /* 0x0000000213167227 */ /* 0x008fc800078e00ff */
[----:B------:R-:W-:Y:S01]  /*2490*/  IMAD.HI.U32 R6, R21, R2, RZ ;  /* 0x0000000215067227 */ /* 0x000fe200078e00ff */
[----:B------:R-:W-:-:S04]  /*24a0*/  @P3 SHF.R.U32.HI R19, RZ, R3, R22 ;  /* 0x00000003ff133219 */ /* 0x000fc80000011616 */
[----:B------:R-:W-:Y:S01]  /*24b0*/  @P3 SHF.R.U32.HI R21, RZ, R3, R6 ;  /* 0x00000003ff153219 */ /* 0x000fe20000011606 */
[----:B------:R-:W-:-:S04]  /*24c0*/  IMAD R19, R72, R19, RZ ;  /* 0x0000001348137224 */ /* 0x000fc800078e02ff */
[----:B------:R-:W-:Y:S01]  /*24d0*/  IMAD R6, R72, R21, RZ ;  /* 0x0000001548067224 */ /* 0x000fe200078e02ff */
[C---:B------:R-:W-:Y:S02]  /*24e0*/  ISETP.GE.AND P0, PT, R5.reuse, R19, PT ;  /* 0x000000130500720c */ /* 0x040fe40003f06270 */
[----:B------:R-:W-:Y:S02]  /*24f0*/  IADD3 R19, PT, PT, -R5, RZ, RZ ;  /* 0x000000ff05137210 */ /* 0x000fe40007ffe1ff */
[----:B------:R-:W-:Y:S01]  /*2500*/  ISETP.GE.OR P0, PT, R7, R6, P0 ;  /* 0x000000060700720c */ /* 0x000fe20000706670 */
[----:B------:R-:W-:-:S04]  /*2510*/  IMAD.HI.U32 R6, R5, R2, RZ ;  /* 0x0000000205067227 */ /* 0x000fc800078e00ff */
[----:B------:R-:W-:Y:S01]  /*2520*/  IMAD R8, R4, R19, R8 ;  /* 0x0000001304087224 */ /* 0x000fe200078e0208 */
[----:B------:R-:W-:-:S04]  /*2530*/  SHF.R.U32.HI R6, RZ, R3, R6 ;  /* 0x00000003ff067219 */ /* 0x000fc80000011606 */
[----:B------:R-:W-:-:S03]  /*2540*/  SEL R6, R5, R6, !P3 ;  /* 0x0000000605067207 */ /* 0x000fc60005800000 */
[----:B------:R-:W-:-:S04]  /*2550*/  @!P0 IMAD.HI.U32 R18, R7, R2, RZ ;  /* 0x0000000207128227 */ /* 0x000fc800078e00ff */
[----:B------:R-:W-:Y:S01]  /*2560*/  IMAD.MOV R2, RZ, RZ, -R6 ;  /* 0x000000ffff027224 */ /* 0x000fe200078e0a06 */
[----:B------:R-:W-:-:S03]  /*2570*/  @!P0 SHF.R.U32.HI R18, RZ, R3, R18 ;  /* 0x00000003ff128219 */ /* 0x000fc60000011612 */
[----:B------:R-:W-:Y:S01]  /*2580*/  IMAD R2, R72, R2, R5 ;  /* 0x0000000248027224 */ /* 0x000fe200078e0205 */
        /* <DEDUP_REMOVED lines=9> */
.L_x_41:
[----:B------:R-:W1:Y:S02]  /*2620*/  LDCU UR8, c[0x0][0xb30] ;  /* 0x00016600ff0877ac */ /* 0x000e640008000800 */
[----:B-1----:R-:W-:-:S09]  /*2630*/  UISETP.NE.AND UP0, UPT, UR8, 0x1, UPT ;  /* 0x000000010800788c */ /* 0x002fd2000bf05270 */
[----:B------:R-:W-:Y:S05]  /*2640*/  BRA.U UP0, `(.L_x_42) ;  /* 0x0000000100407547 */ /* 0x000fea000b800000 */
[----:B------:R-:W1:Y:S08]  /*2650*/  LDC.64 R4, c[0x0][0xb10] ;  /* 0x0002c400ff047b82 */ /* 0x000e700000000a00 */
[----:B------:R-:W2:Y:S08]  /*2660*/  LDC.64 R2, c[0x0][0xb18] ;  /* 0x0002c600ff027b82 */ /* 0x000eb00000000a00 */
[----:B------:R-:W4:Y:S08]  /*2670*/  LDC R6, c[0x0][0xb20] ;  /* 0x0002c800ff067b82 */ /* 0x000f300000000800 */
[----:B------:R-:W3:Y:S01]  /*2680*/  LDC R18, c[0x0][0xb0c] ;  /* 0x0002c300ff127b82 */ /* 0x000ee20000000800 */
[----:B-1----:R-:W-:-:S05]  /*2690*/  IMAD.HI.U32 R4, R11, R4, RZ ;  /* 0x000000040b047227 */ /* 0x002fca00078e00ff */
[----:B------:R-:W-:Y:S01]  /*26a0*/  SHF.R.U32.HI R4, RZ, R5, R4 ;  /* 0x00000005ff047219 */ /* 0x000fe20000011604 */
[----:B--2---:R-:W-:Y:S01]  /*26b0*/  IMAD.HI.U32 R3, R8, R3, RZ ;  /* 0x0000000308037227 */ /* 0x004fe200078e00ff */
[----:B------:R-:W-:-:S04]  /*26c0*/  ISETP.NE.AND P0, PT, R2, 0x1, PT ;  /* 0x000000010200780c */ /* 0x000fc80003f05270 */
[----:B----4-:R-:W-:-:S04]  /*26d0*/  SHF.R.U32.HI R3, RZ, R6, R3 ;  /* 0x00000006ff037219 */ /* 0x010fc80000011603 */
[----:B------:R-:W-:Y:S02]  /*26e0*/  SEL R3, R8, R3, !P0 ;  /* 0x0000000308037207 */ /* 0x000fe40004000000 */
[----:B---3--:R-:W-:-:S04]  /*26f0*/  ISETP.NE.AND P1, PT, R18, 0x1, PT ;  /* 0x000000011200780c */ /* 0x008fc80003f25270 */
[----:B------:R-:W-:-:S05]  /*2700*/  SEL R4, R11, R4, !P1 ;  /* 0x000000040b047207 */ /* 0x000fca0004800000 */
[----:B------:R-:W-:Y:S02]  /*2710*/  IMAD.IADD R5, R3, 0x1, -R4 ;  /* 0x0000000103057824 */ /* 0x000fe400078e0a04 */
[----:B------:R-:W-:Y:S02]  /*2720*/  IMAD.IADD R3, R4, 0x1, -R3 ;  /* 0x0000000104037824 */ /* 0x000fe400078e0a03 */
[----:B------:R-:W-:Y:S02]  /*2730*/  IMAD R11, R5, R18, R11 ;  /* 0x00000012050b7224 */ /* 0x000fe400078e020b */
[----:B------:R-:W-:-:S07]  /*2740*/  IMAD R8, R3, R2, R8 ;  /* 0x0000000203087224 */ /* 0x000fce00078e0208 */
.L_x_42:
[----:B------:R-:W-:Y:S01]  /*2750*/  VIADD R14, R14, 0x1 ;  /* 0x000000010e0e7836 */ /* 0x000fe20000000000 */
[----:B------:R-:W-:Y:S01]  /*2760*/  PLOP3.LUT P1, PT, PT, PT, PT, 0x80, 0x8 ;  /* 0x000000000008781c */ /* 0x000fe20003f2f070 */
[----:B------:R-:W-:Y:S02]  /*2770*/  IMAD.IADD R165, R11, 0x1, R164 ;  /* 0x000000010ba57824 */ /* 0x000fe400078e02a4 */
[----:B------:R-:W-:Y:S01]  /*2780*/  IMAD.IADD R166, R8, 0x1, R145 ;  /* 0x0000000108a67824 */ /* 0x000fe200078e0291 */
[----:B------:R-:W-:-:S04]  /*2790*/  ISETP.NE.AND P0, PT, R14, 0x2, PT ;  /* 0x000000020e00780c */ /* 0x000fc80003f05270 */
[----:B------:R-:W-:Y:S02]  /*27a0*/  SEL R2, RZ, 0x1, P0 ;  /* 0x00000001ff027807 */ /* 0x000fe40000000000 */
[----:B------:R-:W-:Y:S02]  /*27b0*/  SEL R14, R14, RZ, P0 ;  /* 0x000000ff0e0e7207 */ /* 0x000fe40000000000 */
[----:B------:R-:W-:Y:S01]  /*27c0*/  LOP3.LUT R13, R13, R2, RZ, 0x3c, !PT ;  /* 0x000000020d0d7212 */ /* 0x000fe200078e3cff */
[----:B------:R-:W-:Y:S06]  /*27d0*/  @P2 BRA `(.L_x_43) ;  /* 0xfffffff000582947 */ /* 0x000fec000383ffff */
[----:B------:R-:W-:Y:S01]  /*27e0*/  UIADD3 UR4, UPT, UPT, UR4, 0xa0, URZ ;  /* 0x000000a004047890 */ /* 0x000fe2000fffe0ff */
[----:B------:R-:W-:-:S03]  /*27f0*/  SHF.L.U32 R3, R15, 0x1f, RZ ;  /* 0x0000001f0f037819 */ /* 0x000fc600000006ff */
[----:B------:R-:W-:-:S09]  /*2800*/  ULEA UR5, UR13, UR4, 0x3 ;  /* 0x000000040d057291 */ /* 0x000fd2000f8e18ff */
[----:B------:R-:W1:Y:S02]  /*2810*/  SYNCS.PHASECHK.TRANS64.TRYWAIT P0, [UR5], R3 ;  /* 0x00000003ff0075a7 */ /* 0x000e640008001105 */
[----:B-1----:R-:W-:Y:S05]  /*2820*/  @!P0 BRA `(.L_x_44) ;  /* 0x0000005400688947 */ /* 0x002fea0003800000 */
.L_x_135:
[----:B------:R-:W-:-:S04]  /*2830*/  UIADD3 UR6, UPT, UPT, UR13, 0x1, URZ ;  /* 0x000000010d067890 */ /* 0x000fc8000fffe0ff */
[----:B------:R-:W-:-:S04]  /*2840*/  UISETP.NE.AND UP0, UPT, UR6, 0x14, UPT ;  /* 0x000000140600788c */ /* 0x000fc8000bf05270 */
[----:B------:R-:W-:Y:S02]  /*2850*/  USEL UR7, URZ, 0x1, UP0 ;  /* 0x00000001ff077887 */ /* 0x000fe40008000000 */
[----:B------:R-:W-:-:S04]  /*2860*/  USEL UR6, UR6, URZ, UP0 ;  /* 0x000000ff06067287 */ /* 0x000fc80008000000 */
[----:B------:R-:W-:Y:S01]  /*2870*/  ULEA UR5, UR6, UR4, 0x3 ;  /* 0x0000000406057291 */ /* 0x000fe2000f8e18ff */
[----:B------:R-:W-:-:S04]  /*2880*/  LOP3.LUT R2, R15, UR7, RZ, 0x3c, !PT ;  /* 0x000000070f027c12 */ /* 0x000fc8000f8e3cff */
[----:B-1----:R-:W-:-:S04]  /*2890*/  SHF.L.U32 R3, R2, 0x1f, RZ ;  /* 0x0000001f02037819 */ /* 0x002fc800000006ff */
[----:B------:R-:W1:Y:S02]  /*28a0*/  SYNCS.PHASECHK.TRANS64.TRYWAIT P0, [UR5], R3 ;  /* 0x00000003ff0075a7 */ /* 0x000e640008001105 */
[----:B-1----:R-:W-:Y:S05]  /*28b0*/  @!P0 BRA `(.L_x_45) ;  /* 0x00000054005c8947 */ /* 0x002fea0003800000 */
.L_x_137:
        /* <DEDUP_REMOVED lines=9> */
.L_x_139:
        /* <DEDUP_REMOVED lines=9> */
.L_x_141:
        /* <DEDUP_REMOVED lines=9> */
.L_x_143:
        /* <DEDUP_REMOVED lines=9> */
.L_x_145:
        /* <DEDUP_REMOVED lines=9> */
.L_x_147:
        /* <DEDUP_REMOVED lines=9> */
.L_x_149:
        /* <DEDUP_REMOVED lines=9> */
.L_x_151:
        /* <DEDUP_REMOVED lines=9> */
.L_x_153:
        /* <DEDUP_REMOVED lines=9> */
.L_x_155:
        /* <DEDUP_REMOVED lines=9> */
.L_x_157:
        /* <DEDUP_REMOVED lines=9> */
.L_x_159:
        /* <DEDUP_REMOVED lines=9> */
.L_x_161:
        /* <DEDUP_REMOVED lines=9> */
.L_x_163:
        /* <DEDUP_REMOVED lines=9> */
.L_x_165:
        /* <DEDUP_REMOVED lines=9> */
.L_x_167:
        /* <DEDUP_REMOVED lines=9> */
.L_x_169:
        /* <DEDUP_REMOVED lines=9> */
.L_x_171:
[----:B------:R-:W-:-:S04]  /*3250*/  UIADD3 UR6, UPT, UPT, UR6, 0x1, URZ ;  /* 0x0000000106067890 */ /* 0x000fc8000fffe0ff */
[----:B------:R-:W-:-:S04]  /*3260*/  UISETP.NE.AND UP0, UPT, UR6, 0x14, UPT ;  /* 0x000000140600788c */ /* 0x000fc8000bf05270 */
[----:B------:R-:W-:Y:S02]  /*3270*/  USEL UR5, URZ, 0x1, UP0 ;  /* 0x00000001ff057887 */ /* 0x000fe40008000000 */
[----:B------:R-:W-:-:S04]  /*3280*/  USEL UR6, UR6, URZ, UP0 ;  /* 0x000000ff06067287 */ /* 0x000fc80008000000 */
[----:B------:R-:W-:Y:S01]  /*3290*/  ULEA UR6, UR6, UR4, 0x3 ;  /* 0x0000000406067291 */ /* 0x000fe2000f8e18ff */
[----:B-1----:R-:W-:-:S04]  /*32a0*/  LOP3.LUT R3, R2, UR5, RZ, 0x3c, !PT ;  /* 0x0000000502037c12 */ /* 0x002fc8000f8e3cff */
[----:B------:R-:W-:Y:S01]  /*32b0*/  SHF.L.U32 R3, R3, 0x1f, RZ ;  /* 0x0000001f03037819 */ /* 0x000fe200000006ff */
[----:B---3--:R-:W-:-:S07]  /*32c0*/  IMAD.U32 R0, RZ, RZ, UR6 ;  /* 0x00000006ff007e24 */ /* 0x008fce000f8e00ff */
.L_x_63:
[----:B-1----:R1:W2:Y:S02]  /*32d0*/  SYNCS.PHASECHK.TRANS64.TRYWAIT P0, [R0+URZ], R3 ;  /* 0x00000003000075a7 */ /* 0x0022a400080011ff */
[----:B--2---:R-:W-:Y:S05]  /*32e0*/  @!P0 NANOSLEEP.SYNCS 0x989680 ;  /* 0x009896800000895d */ /* 0x004fea0003900000 */
[----:B------:R-:W2:Y:S02]  /*32f0*/  @!P0 SYNCS.PHASECHK.TRANS64 P0, [R0+URZ], R3 ;  /* 0x00000003000085a7 */ /* 0x000ea400080010ff */
[----:B--2---:R-:W-:Y:S05]  /*3300*/  @P0 EXIT ;  /* 0x000000000000094d */ /* 0x004fea0003800000 */
[----:B------:R-:W-:Y:S05]  /*3310*/  BRA `(.L_x_63) ;  /* 0xfffffffc00ec7947 */ /* 0x000fea000383ffff */
.L_x_23:
[----:B------:R-:W-:-:S04]  /*3320*/  UISETP.NE.AND UP1, UPT, UR37, URZ, UPT ;  /* 0x000000ff2500728c */ /* 0x000fc8000bf25270 */
[----:B------:R-:W-:-:S09]  /*3330*/  UISETP.NE.OR UP1, UPT, UR10, 0x1, UP1 ;  /* 0x000000010a00788c */ /* 0x000fd20008f25670 */
[----:B------:R-:W-:Y:S05]  /*3340*/  BRA.U UP1, `(.L_x_64) ;  /* 0x00000005014c7547 */ /* 0x000fea000b800000 */
[----:B------:R-:W-:Y:S01]  /*3350*/  HFMA2 R11, -RZ, RZ, 0, 0 ;  /* 0x00000000ff0b7431 */ /* 0x000fe200000001ff */
[----:B------:R-:W-:Y:S01]  /*3360*/  ISETP.GE.U32.AND P2, PT, R10, 0x2, PT ;  /* 0x000000020a00780c */ /* 0x000fe20003f46070 */
[----:B------:R-:W-:Y:S01]  /*3370*/  IMAD.MOV.U32 R12, RZ, RZ, 0x1 ;  /* 0x00000001ff0c7424 */ /* 0x000fe200078e00ff */
[----:B------:R-:W-:Y:S01]  /*3380*/  CS2R R8, SRZ ;  /* 0x0000000000087805 */ /* 0x000fe2000001ff00 */
[----:B------:R-:W-:Y:S01]  /*3390*/  IMAD.MOV.U32 R3, RZ, RZ, RZ ;  /* 0x000000ffff037224 */ /* 0x000fe200078e00ff */
[----:B------:R-:W-:Y:S01]  /*33a0*/  UMOV UR4, 0x400 ;  /* 0x0000040000047882 */ /* 0x000fe20000000000 */
[----:B------:R-:W-:Y:S01]  /*33b0*/  UMOV UR6, URZ ;  /* 0x000000ff00067c82 */ /* 0x000fe20008000000 */
[----:B------:R-:W-:-:S12]  /*33c0*/  ULEA UR37, UR37, UR4, 0x18 ;  /* 0x0000000425257291 */ /* 0x000fd8000f8ec0ff */
.L_x_68:
[----:B------:R-:W-:Y:S02]  /*33d0*/  LEA R0, R3, UR37, 0x3 ;  /* 0x0000002503007c11 */ /* 0x000fe4000f8e18ff */
[----:B------:R-:W-:-:S03]  /*33e0*/  SHF.L.U32 R5, R8, 0x1f, RZ ;  /* 0x0000001f08057819 */ /* 0x000fc600000006ff */
[----:B------:R-:W-:Y:S01]  /*33f0*/  VIADD R4, R0, 0x1d0 ;  /* 0x000001d000047836 */ /* 0x000fe20000000000 */
[----:B------:R-:W1:Y:S02]  /*3400*/  SYNCS.PHASECHK.TRANS64.TRYWAIT P0, [R0+URZ+0x1c0], R5 ;  /* 0x0001c005000075a7 */ /* 0x000e6400080011ff */
[----:B-1----:R-:W-:Y:S05]  /*3410*/  @!P0 BRA `(.L_x_65) ;  /* 0x0000005000348947 */ /* 0x002fea0003800000 */
.L_x_172:
[----:B------:R-:W-:Y:S01]  /*3420*/  ULEA UR5, UR6, UR37, 0x3 ;  /* 0x0000002506057291 */ /* 0x000fe2000f8e18ff */
[----:B------:R-:W-:Y:S01]  /*3430*/  PRMT R4, RZ, 0x654, R4 ;  /* 0x00000654ff047816 */ /* 0x000fe20000000004 */
[----:B-1----:R-:W-:Y:S01]  /*3440*/  @!P2 IMAD.MOV.U32 R5, RZ, RZ, 0x10 ;  /* 0x00000010ff05a424 */ /* 0x002fe200078e00ff */
[----:B------:R-:W-:Y:S01]  /*3450*/  SHF.L.U32 R7, R12, 0x1f, RZ ;  /* 0x0000001f0c077819 */ /* 0x000fe200000006ff */
[----:B------:R-:W-:Y:S01]  /*3460*/  UIADD3 UR4, UPT, UPT, UR5, 0x160, URZ ;  /* 0x0000016005047890 */ /* 0x000fe2000fffe0ff */
[----:B------:R1:W-:Y:S05]  /*3470*/  SYNCS.ARRIVE.TRANS64.RED.A1T0 RZ, [R4+URZ], RZ ;  /* 0x000000ff04ff79a7 */ /* 0x0003ea00081004ff */
[----:B------:R-:W-:Y:S01]  /*3480*/  IMAD.U32 R13, RZ, RZ, UR4 ;  /* 0x00000004ff0d7e24 */ /* 0x000fe2000f8e00ff */
[----:B------:R-:W2:Y:S04]  /*3490*/  SYNCS.PHASECHK.TRANS64.TRYWAIT P0, [UR5+0x170], R7 ;  /* 0x00017007ff0075a7 */ /* 0x000ea80008001105 */
[----:B------:R-:W-:Y:S01]  /*34a0*/  PRMT R13, R10, 0x654, R13 ;  /* 0x000006540a0d7816 */ /* 0x000fe2000000000d */
[----:B-12---:R-:W-:Y:S06]  /*34b0*/  @!P0 BRA `(.L_x_66) ;  /* 0x0000005000208947 */ /* 0x006fec0003800000 */
.L_x_174:
[----:B------:R-:W-:Y:S01]  /*34c0*/  ULEA UR4, UR6, UR37, 0x4 ;  /* 0x0000002506047291 */ /* 0x000fe2000f8e20ff */
[----:B------:R-:W-:Y:S01]  /*34d0*/  SEL R2, R13, R2, !P2 ;  /* 0x000000020d027207 */ /* 0x000fe20005000000 */
[----:B------:R-:W-:Y:S01]  /*34e0*/  UIADD3 UR5, UPT, UPT, UR5, 0x160, URZ ;  /* 0x0000016005057890 */ /* 0x000fe2000fffe0ff */
[----:B-1----:R-:W-:Y:S01]  /*34f0*/  LEA R0, R11, UR37, 0x3 ;  /* 0x000000250b007c11 */ /* 0x002fe2000f8e18ff */
[----:B------:R-:W-:Y:S01]  /*3500*/  UIADD3 UR4, UPT, UPT, UR4, 0x1f0, URZ ;  /* 0x000001f004047890 */ /* 0x000fe2000fffe0ff */
[----:B------:R1:W-:Y:S01]  /*3510*/  @!P2 SYNCS.ARRIVE.TRANS64.RED RZ, [R2+URZ], R5 ;  /* 0x0000000502ffa9a7 */ /* 0x0003e200080004ff */
[----:B------:R-:W-:Y:S01]  /*3520*/  UIADD3 UR6, UPT, UPT, UR6, 0x1, URZ ;  /* 0x0000000106067890 */ /* 0x000fe2000fffe0ff */
[----:B------:R-:W-:-:S03]  /*3530*/  VIADD R3, R3, 0x1 ;  /* 0x0000000103037836 */ /* 0x000fc60000000000 */
[----:B------:R-:W-:Y:S02]  /*3540*/  UISETP.NE.AND UP0, UPT, UR6, 0x2, UPT ;  /* 0x000000020600788c */ /* 0x000fe4000bf05270 */
[----:B------:R-:W-:Y:S01]  /*3550*/  ISETP.NE.AND P0, PT, R3, 0x2, PT ;  /* 0x000000020300780c */ /* 0x000fe20003f05270 */
[----:B------:R-:W-:Y:S06]  /*3560*/  UGETNEXTWORKID.BROADCAST [UR4], [UR5] ;  /* 0x00000000040073ca */ /* 0x000fec0008000100 */
[----:B------:R-:W-:Y:S02]  /*3570*/  USEL UR4, URZ, 0x1, UP0 ;  /* 0x00000001ff047887 */ /* 0x000fe40008000000 */
[----:B------:R-:W-:-:S04]  /*3580*/  USEL UR6, UR6, URZ, UP0 ;  /* 0x000000ff06067287 */ /* 0x000fc80008000000 */
[----:B------:R-:W-:Y:S02]  /*3590*/  LOP3.LUT R12, R12, UR4, RZ, 0x3c, !PT ;  /* 0x000000040c0c7c12 */ /* 0x000fe4000f8e3cff */
[----:B-1----:R-:W-:-:S04]  /*35a0*/  SHF.L.U32 R5, R9, 0x1f, RZ ;  /* 0x0000001f09057819 */ /* 0x002fc800000006ff */
[----:B------:R-:W1:Y:S02]  /*35b0*/  SYNCS.PHASECHK.TRANS64.TRYWAIT P1, [R0+URZ+0x160], R5 ;  /* 0x00016005000075a7 */ /* 0x000e6400080211ff */
[----:B-1----:R-:W-:Y:S05]  /*35c0*/  @!P1 BRA `(.L_x_67) ;  /* 0x0000004c00f49947 */ /* 0x002fea0003800000 */
.L_x_175:
[----:B------:R-:W-:Y:S01]  /*35d0*/  LEA R4, R11, UR37, 0x4 ;  /* 0x000000250b047c11 */ /* 0x000fe2000f8e20ff */
[----:B-1----:R-:W-:Y:S01]  /*35e0*/  VIADD R0, R0, 0x170 ;  /* 0x0000017000007836 */ /* 0x002fe20000000000 */
[----:B------:R-:W-:Y:S01]  /*35f0*/  SEL R3, R3, RZ, P0 ;  /* 0x000000ff03037207 */ /* 0x000fe20000000000 */
[----:B------:R-:W-:-:S03]  /*3600*/  VIADD R11, R11, 0x1 ;  /* 0x000000010b0b7836 */ /* 0x000fc60000000000 */
[----:B------:R-:W1:Y:S01]  /*3610*/  LDS.128 R4, [R4+0x1f0] ;  /* 0x0001f00004047984 */ /* 0x000e620000000c00 */
[----:B------:R-:W-:Y:S02]  /*3620*/  PRMT R0, RZ, 0x654, R0 ;  /* 0x00000654ff007816 */ /* 0x000fe40000000000 */
[C---:B------:R-:W-:Y:S01]  /*3630*/  ISETP.NE.AND P1, PT, R11.reuse, 0x2, PT ;  /* 0x000000020b00780c */ /* 0x040fe20003f25270 */
[----:B------:R-:W-:Y:S01]  /*3640*/  @!PT LDS RZ, [RZ] ;  /* 0x00000000fffff984 */ /* 0x000fe20000000800 */
[----:B------:R-:W-:Y:S01]  /*3650*/  @!PT LDS RZ, [RZ] ;  /* 0x00000000fffff984 */ /* 0x000fe20000000800 */
[----:B------:R-:W-:Y:S01]  /*3660*/  @!PT LDS RZ, [RZ] ;  /* 0x00000000fffff984 */ /* 0x000fe20000000800 */
[----:B------:R-:W-:Y:S01]  /*3670*/  @!PT LDS RZ, [RZ] ;  /* 0x00000000fffff984 */ /* 0x000fe20000000800 */
[----:B------:R2:W-:Y:S06]  /*3680*/  MEMBAR.ALL.CTA ;  /* 0x0000000000007992 */ /* 0x0005ec0000008000 */
[----:B--2---:R-:W2:Y:S01]  /*3690*/  FENCE.VIEW.ASYNC.S ;  /* 0x00000000000073c6 */ /* 0x004ea20000000000 */
[----:B------:R-:W-:Y:S01]  /*36a0*/  SEL R11, R11, RZ, P1 ;  /* 0x000000ff0b0b7207 */ /* 0x000fe20000800000 */
[----:B--2---:R2:W-:Y:S01]  /*36b0*/  SYNCS.ARRIVE.TRANS64.RED.A1T0 RZ, [R0+URZ], RZ ;  /* 0x000000ff00ff79a7 */ /* 0x0045e200081004ff */
[----:B-1----:R-:W-:-:S02]  /*36c0*/  LOP3.LUT P3, RZ, R6, 0x1, RZ, 0xc0, !PT ;  /* 0x0000000106ff7812 */ /* 0x002fc4000786c0ff */
[----:B------:R-:W-:-:S04]  /*36d0*/  SEL R5, RZ, 0x1, P0 ;  /* 0x00000001ff057807 */ /* 0x000fc80000000000 */
[----:B------:R-:W-:Y:S02]  /*36e0*/  LOP3.LUT R8, R8, R5, RZ, 0x3c, !PT ;  /* 0x0000000508087212 */ /* 0x000fe400078e3cff */
[----:B--2---:R-:W-:-:S04]  /*36f0*/  SEL R0, RZ, 0x1, P1 ;  /* 0x00000001ff007807 */ /* 0x004fc80000800000 */
[----:B------:R-:W-:Y:S01]  /*3700*/  LOP3.LUT R9, R9, R0, RZ, 0x3c, !PT ;  /* 0x0000000009097212 */ /* 0x000fe200078e3cff */
[----:B------:R-:W-:Y:S06]  /*3710*/  @P3 BRA `(.L_x_68) ;  /* 0xfffffffc002c3947 */ /* 0x000fec000383ffff */
[----:B------:R-:W-:Y:S01]  /*3720*/  ULEA UR5, UR6, UR37, 0x3 ;  /* 0x0000002506057291 */ /* 0x000fe2000f8e18ff */
[----:B------:R-:W-:-:S08]  /*3730*/  SHF.L.U32 R3, R12, 0x1f, RZ ;  /* 0x0000001f0c037819 */ /* 0x000fd000000006ff */
[----:B------:R-:W1:Y:S02]  /*3740*/  SYNCS.PHASECHK.TRANS64 P0, [UR5+0x170], R3 ;  /* 0x00017003ff0075a7 */ /* 0x000e640008001005 */
[----:B-1----:R-:W-:Y:S05]  /*3750*/  @P0 BRA `(.L_x_69) ;  /* 0x0000000000080947 */ /* 0x002fea0003800000 */
[----:B------:R-:W1:Y:S02]  /*3760*/  SYNCS.PHASECHK.TRANS64.TRYWAIT P0, [UR5+0x170], R3 ;  /* 0x00017003ff0075a7 */ /* 0x000e640008001105 */
[----:B-1----:R-:W-:Y:S05]  /*3770*/  @!P0 BRA `(.L_x_70) ;  /* 0x0000004c009c8947 */ /* 0x002fea0003800000 */
.L_x_69:
[----:B------:R-:W-:-:S04]  /*3780*/  UIADD3 UR4, UPT, UPT, UR6, 0x1, URZ ;  /* 0x0000000106047890 */ /* 0x000fc8000fffe0ff */
[----:B------:R-:W-:-:S04]  /*3790*/  UISETP.NE.AND UP0, UPT, UR4, 0x2, UPT ;  /* 0x000000020400788c */ /* 0x000fc8000bf05270 */
[----:B------:R-:W-:Y:S02]  /*37a0*/  USEL UR7, URZ, 0x1, UP0 ;  /* 0x00000001ff077887 */ /* 0x000fe40008000000 */
[----:B------:R-:W-:-:S04]  /*37b0*/  USEL UR4, UR4, URZ, UP0 ;  /* 0x000000ff04047287 */ /* 0x000fc80008000000 */
[----:B------:R-:W-:Y:S01]  /*37c0*/  ULEA UR4, UR4, UR37, 0x3 ;  /* 0x0000002504047291 */ /* 0x000fe2000f8e18ff */
[----:B-1----:R-:W-:-:S04]  /*37d0*/  LOP3.LUT R3, R12, UR7, RZ, 0x3c, !PT ;  /* 0x000000070c037c12 */ /* 0x002fc8000f8e3cff */
[----:B------:R-:W-:-:S04]  /*37e0*/  SHF.L.U32 R0, R3, 0x1f, RZ ;  /* 0x0000001f03007819 */ /* 0x000fc800000006ff */
[----:B------:R-:W1:Y:S02]  /*37f0*/  SYNCS.PHASECHK.TRANS64 P0, [UR4+0x170], R0 ;  /* 0x00017000ff0075a7 */ /* 0x000e640008001004 */
[----:B-1----:R-:W-:Y:S05]  /*3800*/  @P0 EXIT ;  /* 0x000000000000094d */ /* 0x002fea0003800000 */
[----:B------:R-:W-:Y:S02]  /*3810*/  SHF.L.U32 R3, R3, 0x1f, RZ ;  /* 0x0000001f03037819 */ /* 0x000fe400000006ff */
[----:B------:R-:W-:-:S07]  /*3820*/  MOV R0, UR4 ;  /* 0x0000000400007c02 */ /* 0x000fce0008000f00 */
.L_x_71:
[----:B-1----:R1:W2:Y:S02]  /*3830*/  SYNCS.PHASECHK.TRANS64.TRYWAIT P0, [R0+URZ+0x170], R3 ;  /* 0x00017003000075a7 */ /* 0x0022a400080011ff */
[----:B--2---:R-:W-:Y:S05]  /*3840*/  @!P0 NANOSLEEP.SYNCS 0x989680 ;  /* 0x009896800000895d */ /* 0x004fea0003900000 */
[----:B------:R-:W2:Y:S02]  /*3850*/  @!P0 SYNCS.PHASECHK.TRANS64 P0, [R0+URZ+0x170], R3 ;  /* 0x00017003000085a7 */ /* 0x000ea400080010ff */
[----:B--2---:R-:W-:Y:S05]  /*3860*/  @P0 EXIT ;  /* 0x000000000000094d */ /* 0x004fea0003800000 */
[----:B------:R-:W-:Y:S05]  /*3870*/  BRA `(.L_x_71) ;  /* 0xfffffffc00ec7947 */ /* 0x000fea000383ffff */
.L_x_64:
[----:B------:R-:W-:Y:S05]  /*3880*/  BRA.U UP4, `(.L_x_72) ;  /* 0x0000001104a07547 */ /* 0x000fea000b800000 */
[----:B------:R-:W-:Y:S01]  /*3890*/  UMOV UR6, 0x40 ;  /* 0x0000004000067882 */ /* 0x000fe20000000000 */
[----:B------:R-:W-:Y:S01]  /*38a0*/  NOP ;  /* 0x0000000000007918 */ /* 0x000fe20000000000 */
[----:B------:R-:W-:Y:S01]  /*38b0*/  ULEA UR6, UR37, UR6, 0x18 ;  /* 0x0000000625067291 */ /* 0x000fe2000f8ec0ff */
[----:B------:R-:W-:Y:S02]  /*38c0*/  UMOV UR7, 0x400 ;  /* 0x0000040000077882 */ /* 0x000fe40000000000 */
[----:B------:R-:W-:-:S06]  /*38d0*/  ULEA UR37, UR37, UR7, 0x18 ;  /* 0x0000000725257291 */ /* 0x000fcc000f8ec0ff */
[----:B------:R-:W1:Y:S02]  /*38e0*/  LDS.U8 R2, [UR6+0x1c] ;  /* 0x00001c06ff027984 */ /* 0x000e640008000000 */
[----:B-1----:R-:W-:-:S13]  /*38f0*/  ISETP.NE.AND P0, PT, R2, RZ, PT ;  /* 0x000000ff0200720c */ /* 0x002fda0003f05270 */
[----:B------:R-:W-:Y:S05]  /*3900*/  @P0 BRA `(.L_x_73) ;  /* 0x0000000400080947 */ /* 0x000fea0003800000 */
[----:B------:R-:W-:Y:S02]  /*3910*/  UISETP.NE.U32.AND UP0, UPT, UR5, 0x1, UPT ;  /* 0x000000010500788c */ /* 0x000fe4000bf05070 */
[----:B------:R-:W-:-:S07]  /*3920*/  UIADD3 UR8, UPT, UPT, UR6, 0x8, URZ ;  /* 0x0000000806087890 */ /* 0x000fce000fffe0ff */
[----:B------:R-:W-:Y:S05]  /*3930*/  BRA.U !UP0, `(.L_x_74) ;  /* 0x00000001089c7547 */ /* 0x000fea000b800000 */
[----:B------:R-:W-:Y:S01]  /*3940*/  ELECT P0, URZ, PT ;  /* 0x0000000000ff782f */ /* 0x000fe20003800000 */
[----:B------:R-:W-:-:S12]  /*3950*/  BSSY B0, `(.L_x_74) ;  /* 0x0000025000007945 */ /* 0x000fd80003800000 */
[----:B------:R-:W-:Y:S05]  /*3960*/  @!P0 BRA `(.L_x_75) ;  /* 0x00000000008c8947 */ /* 0x000fea0003800000 */
[----:B------:R-:W-:-:S05]  /*3970*/  UMOV UR7, 0x10 ;  /* 0x0000001000077882 */ /* 0x000fca0000000000 */
[----:B------:R-:W-:Y:S04]  /*3980*/  DEPBAR.LE SB1, 0x36 ;  /* 0x00009d800000791a */ /* 0x000fe80000000000 */
[----:B------:R-:W1:Y:S02]  /*3990*/  UTCATOMSWS.2CTA.FIND_AND_SET.ALIGN UP1, UR7, UR7 ;  /* 0x00000007000775e3 */ /* 0x000e640008220800 */
[----:B-1----:R-:W-:Y:S01]  /*39a0*/  MOV R11, UR7 ;  /* 0x00000007000b7c02 */ /* 0x002fe20008000f00 */
[----:B------:R-:W-:Y:S06]  /*39b0*/  BRA.U UP1, `(.L_x_76) ;  /* 0x0000000101187547 */ /* 0x000fec000b800000 */
.L_x_77:
[----:B------:R-:W-:Y:S05]  /*39c0*/  NANOSLEEP 0x64 ;  /* 0x000000640000795d */ /* 0x000fea0003800000 */
[----:B------:R-:W-:-:S05]  /*39d0*/  UMOV UR7, 0x10 ;  /* 0x0000001000077882 */ /* 0x000fca0000000000 */
[----:B------:R-:W-:Y:S04]  /*39e0*/  DEPBAR.LE SB1, 0x36 ;  /* 0x00009d800000791a */ /* 0x000fe80000000000 */
[----:B------:R-:W1:Y:S02]  /*39f0*/  UTCATOMSWS.2CTA.FIND_AND_SET.ALIGN UP1, UR7, UR7 ;  /* 0x00000007000775e3 */ /* 0x000e640008220800 */
[----:B-1----:R-:W-:Y:S01]  /*3a00*/  MOV R11, UR7 ;  /* 0x00000007000b7c02 */ /* 0x002fe20008000f00 */
[----:B------:R-:W-:Y:S05]  /*3a10*/  BRA.U !UP1, `(.L_x_77) ;  /* 0xfffffffd09e87547 */ /* 0x000fea000b83ffff */
.L_x_76:
[----:B------:R-:W1:Y:S01]  /*3a20*/  LDS R5, [UR6+0x10] ;  /* 0x00001006ff057984 */ /* 0x000e620008000800 */
[----:B------:R-:W-:Y:S01]  /*3a30*/  IMAD.U32 R3, RZ, RZ, UR37 ;  /* 0x00000025ff037e24 */ /* 0x000fe2000f8e00ff */
[----:B------:R-:W-:-:S03]  /*3a40*/  MOV R2, UR4 ;  /* 0x0000000400027c02 */ /* 0x000fc60008000f00 */
[----:B------:R-:W-:Y:S01]  /*3a50*/  VIADD R3, R3, 0x210 ;  /* 0x0000021003037836 */ /* 0x000fe20000000000 */
[----:B-1----:R-:W-:-:S04]  /*3a60*/  SHF.L.U32 R5, R5, 0x1f, RZ ;  /* 0x0000001f05057819 */ /* 0x002fc800000006ff */
[----:B------:R-:W1:Y:S02]  /*3a70*/  SYNCS.PHASECHK.TRANS64.TRYWAIT P0, [UR6+0x8], R5 ;  /* 0x00000805ff0075a7 */ /* 0x000e640008001106 */
[----:B-1----:R-:W-:Y:S05]  /*3a80*/  @P0 BRA `(.L_x_78) ;  /* 0x0000000000080947 */ /* 0x002fea0003800000 */
[----:B------:R-:W1:Y:S02]  /*3a90*/  SYNCS.PHASECHK.TRANS64.TRYWAIT P0, [UR6+0x8], R5 ;  /* 0x00000805ff0075a7 */ /* 0x000e640008001106 */
[----:B-1----:R-:W-:Y:S05]  /*3aa0*/  @!P0 BRA `(.L_x_79) ;  /* 0x0000004800e88947 */ /* 0x002fea0003800000 */
.L_x_78:
[----:B-1----:R-:W-:Y:S01]  /*3ab0*/  HFMA2 R4, -RZ, RZ, 0, 5.9604644775390625e-08 ;  /* 0x00000001ff047431 */ /* 0x002fe200000001ff */
[----:B------:R-:W-:Y:S01]  /*3ac0*/  UPRMT UR7, UR4, 0x654, UR8 ;  /* 0x0000065404077896 */ /* 0x000fe20008000008 */
[----:B------:R-:W-:Y:S01]  /*3ad0*/  IMAD.MOV.U32 R6, RZ, RZ, 0xffff ;  /* 0x0000ffffff067424 */ /* 0x000fe200078e00ff */
[----:B------:R-:W-:Y:S01]  /*3ae0*/  PRMT R2, R2, 0x654, R3 ;  /* 0x0000065402027816 */ /* 0x000fe20000000003 */
[----:B------:R-:W-:Y:S02]  /*3af0*/  IMAD.MOV.U32 R5, RZ, RZ, 0x4 ;  /* 0x00000004ff057424 */ /* 0x000fe400078e00ff */
[----:B------:R-:W-:Y:S01]  /*3b00*/  IMAD.SHL.U32 R9, R11, 0x20, RZ ;  /* 0x000000200b097824 */ /* 0x000fe200078e00ff */
[----:B------:R-:W-:Y:S02]  /*3b10*/  MOV R3, UR7 ;  /* 0x0000000700037c02 */ /* 0x000fe40008000f00 */
[-C--:B------:R-:W-:Y:S01]  /*3b20*/  SHF.L.U32 R7, R6, R11.reuse, RZ ;  /* 0x0000000b06077219 */ /* 0x080fe200000006ff */
[----:B------:R1:W-:Y:S01]  /*3b30*/  SYNCS.ARRIVE.TRANS64.RED RZ, [UR7], R5 ;  /* 0x00000005ffff79a7 */ /* 0x0003e20008000407 */
[----:B------:R-:W-:Y:S01]  /*3b40*/  SHF.L.U32 R6, R4, R11, RZ ;  /* 0x0000000b04067219 */ /* 0x000fe200000006ff */
[----:B------:R1:W-:Y:S04]  /*3b50*/  STS [UR37+0x210], R9 ;  /* 0x00021009ff007988 */ /* 0x0003e80008000825 */
[----:B------:R1:W-:Y:S04]  /*3b60*/  STAS [R2.64], R11 ;  /* 0x0000000b02007dbd */ /* 0x0003e8000c0008ff */
[----:B------:R1:W-:Y:S04]  /*3b70*/  ATOMS.OR RZ, [UR6+0x14], R7 ;  /* 0x00001407ffff798c */ /* 0x0003e8000b000006 */
[----:B------:R1:W-:Y:S04]  /*3b80*/  ATOMS.OR RZ, [UR6+0x18], R6 ;  /* 0x00001806ffff798c */ /* 0x0003e8000b000006 */
[----:B------:R1:W-:Y:S02]  /*3b90*/  ATOMS.XOR RZ, [UR6+0x10], R4 ;  /* 0x00001004ffff798c */ /* 0x0003e4000b800006 */
.L_x_75:
[----:B------:R-:W-:Y:S05]  /*3ba0*/  BSYNC B0 ;  /* 0x0000000000007941 */ /* 0x000fea0003800000 */
.L_x_74:
[----:B------:R-:W-:Y:S05]  /*3bb0*/  BRA.U UP0, `(.L_x_80) ;  /* 0x00000001006c7547 */ /* 0x000fea000b800000 */
[----:B------:R-:W-:-:S03]  /*3bc0*/  UMOV UR7, 0xffffffff ;  /* 0xffffffff00077882 */ /* 0x000fc60000000000 */
[----:B------:R-:W-:Y:S05]  /*3bd0*/  BRA.DIV UR7, `(.L_x_81) ;  /* 0x0000004a07b47947 */ /* 0x000fea000b800000 */
[----:B------:R-:W-:-:S13]  /*3be0*/  ELECT P6, URZ, PT ;  /* 0x0000000000ff782f */ /* 0x000fda00038c0000 */
.L_x_179:
[----:B------:R-:W-:Y:S05]  /*3bf0*/  @!P6 BRA `(.L_x_80) ;  /* 0x00000000005ce947 */ /* 0x000fea0003800000 */
[----:B-1----:R-:W1:Y:S02]  /*3c00*/  LDS R3, [UR6+0x10] ;  /* 0x00001006ff037984 */ /* 0x002e640008000800 */
[----:B-1----:R-:W-:-:S04]  /*3c10*/  SHF.L.U32 R3, R3, 0x1f, RZ ;  /* 0x0000001f03037819 */ /* 0x002fc800000006ff */
[----:B------:R-:W1:Y:S02]  /*3c20*/  SYNCS.PHASECHK.TRANS64.TRYWAIT P0, [UR6+0x8], R3 ;  /* 0x00000803ff0075a7 */ /* 0x000e640008001106 */
[----:B-1----:R-:W-:Y:S05]  /*3c30*/  @P0 BRA `(.L_x_82) ;  /* 0x0000000000080947 */ /* 0x002fea0003800000 */
[----:B------:R-:W1:Y:S02]  /*3c40*/  SYNCS.PHASECHK.TRANS64.TRYWAIT P0, [UR6+0x8], R3 ;  /* 0x00000803ff0075a7 */ /* 0x000e640008001106 */
[----:B-1----:R-:W-:Y:S05]  /*3c50*/  @!P0 BRA `(.L_x_83) ;  /* 0x0000004800b48947 */ /* 0x002fea0003800000 */
.L_x_82:
[----:B------:R-:W2:Y:S01]  /*3c60*/  LDS R5, [UR37+0x210] ;  /* 0x00021025ff057984 */ /* 0x000ea20008000800 */
[----:B-1----:R-:W-:Y:S02]  /*3c70*/  HFMA2 R2, -RZ, RZ, 0, 5.9604644775390625e-08 ;  /* 0x00000001ff027431 */ /* 0x002fe400000001ff */
[----:B------:R-:W-:Y:S01]  /*3c80*/  IMAD.MOV.U32 R3, RZ, RZ, 0xffff ;  /* 0x0000ffffff037424 */ /* 0x000fe200078e00ff */
[----:B------:R-:W-:Y:S01]  /*3c90*/  UPRMT UR7, UR4, 0x654, UR8 ;  /* 0x0000065404077896 */ /* 0x000fe20008000008 */
[----:B--2---:R-:W-:-:S03]  /*3ca0*/  IMAD.SHL.U32 R4, R5, 0x20, RZ ;  /* 0x0000002005047824 */ /* 0x004fc600078e00ff */
[-C--:B------:R-:W-:Y:S02]  /*3cb0*/  SHF.L.U32 R3, R3, R5.reuse, RZ ;  /* 0x0000000503037219 */ /* 0x080fe400000006ff */
[----:B------:R-:W-:Y:S01]  /*3cc0*/  SHF.L.U32 R5, R2, R5, RZ ;  /* 0x0000000502057219 */ /* 0x000fe200000006ff */
[----:B------:R2:W-:Y:S04]  /*3cd0*/  STS [UR37+0x210], R4 ;  /* 0x00021004ff007988 */ /* 0x0005e80008000825 */
[----:B------:R2:W-:Y:S04]  /*3ce0*/  ATOMS.OR RZ, [UR6+0x14], R3 ;  /* 0x00001403ffff798c */ /* 0x0005e8000b000006 */
[----:B------:R2:W-:Y:S01]  /*3cf0*/  ATOMS.OR RZ, [UR6+0x18], R5 ;  /* 0x00001805ffff798c */ /* 0x0005e2000b000006 */
[----:B------:R-:W-:Y:S03]  /*3d00*/  SYNCS.ARRIVE.TRANS64.RED.A1T0 RZ, [UR7], RZ ;  /* 0x000000ffffff79a7 */ /* 0x000fe60008100407 */
[----:B------:R2:W-:Y:S01]  /*3d10*/  ATOMS.XOR RZ, [UR6+0x10], R2 ;  /* 0x00001002ffff798c */ /* 0x0005e2000b800006 */
[----:B------:R-:W-:Y:S05]  /*3d20*/  BRA `(.L_x_80) ;  /* 0x0000000000107947 */ /* 0x000fea0003800000 */
.L_x_73:
[----:B------:R-:W-:-:S05]  /*3d30*/  MOV R2, 0xffffffff ;  /* 0xffffffff00027802 */ /* 0x000fca0000000f00 */
[----:B------:R1:W-:Y:S02]  /*3d40*/  STS [UR37+0x210], R2 ;  /* 0x00021002ff007988 */ /* 0x0003e40008000825 */
[----:B-1----:R-:W-:Y:S02]  /*3d50*/  MOV R2, 0x3d70 ;  /* 0x00003d7000027802 */ /* 0x002fe40000000f00 */
[----:B-----5:R-:W-:Y:S05]  /*3d60*/  CALL.REL.NOINC `($__internal_1_$__cuda_sm10x_tcgen05_guardrail_trap_phase_invalid_during_alloc) ;  /* 0x0000004c00bc7944 */ /* 0x020fea0003c00000 */
.L_x_80:
[----:B------:R-:W-:Y:S05]  /*3d70*/  WARPSYNC.ALL ;  /* 0x0000000000007948 */ /* 0x000fea0003800000 */
[----:B------:R-:W3:Y:S01]  /*3d80*/  S2UR UR8, SR_CgaCtaId ;  /* 0x00000000000879c3 */ /* 0x000ee20000008800 */
[----:B------:R-:W-:Y:S01]  /*3d90*/  UMOV UR6, 0x400 ;  /* 0x0000040000067882 */ /* 0x000fe20000000000 */
[----:B------:R-:W-:-:S06]  /*3da0*/  NOP ;  /* 0x0000000000007918 */ /* 0x000fcc0000000000 */
[----:B------:R-:W-:Y:S06]  /*3db0*/  BAR.ARV 0x6, 0xa0 ;  /* 0x0182800000007b1d */ /* 0x000fec0000002000 */
[----:B------:R-:W-:Y:S01]  /*3dc0*/  LOP3.LUT R0, R0, 0xffff, RZ, 0xc0, !PT ;  /* 0x0000ffff00007812 */ /* 0x000fe200078ec0ff */
[----:B-1----:R-:W-:Y:S01]  /*3dd0*/  IMAD.MOV.U32 R9, RZ, RZ, 0x1 ;  /* 0x00000001ff097424 */ /* 0x002fe200078e00ff */
[----:B------:R-:W-:Y:S01]  /*3de0*/  LOP3.LUT R8, R8, 0xffff, RZ, 0xc0, !PT ;  /* 0x0000ffff08087812 */ /* 0x000fe200078ec0ff */
[----:B------:R-:W-:Y:S01]  /*3df0*/  UMOV UR22, URZ ;  /* 0x000000ff00167c82 */ /* 0x000fe20008000000 */
[----:B------:R-:W-:Y:S01]  /*3e00*/  R2UR UR12, R0 ;  /* 0x00000000000c72ca */ /* 0x000fe200000e0000 */
[----:B------:R-:W-:Y:S01]  /*3e10*/  UMOV UR21, URZ ;  /* 0x000000ff00157c82 */ /* 0x000fe20008000000 */
[----:B------:R-:W-:Y:S01]  /*3e20*/  R2UR UR13, R8 ;  /* 0x00000000080d72ca */ /* 0x000fe200000e0000 */
[----:B------:R-:W-:Y:S01]  /*3e30*/  IMAD.MOV.U32 R8, RZ, RZ, RZ ;  /* 0x000000ffff087224 */ /* 0x000fe200078e00ff */
[----:B------:R-:W-:Y:S01]  /*3e40*/  UMOV UR20, URZ ;  /* 0x000000ff00147c82 */ /* 0x000fe20008000000 */
[----:B------:R-:W-:-:S02]  /*3e50*/  UISETP.NE.AND UP2, UPT, UR5, URZ, UPT ;  /* 0x000000ff0500728c */ /* 0x000fc4000bf45270 */
[----:B---3--:R-:W-:Y:S01]  /*3e60*/  ULEA UR8, UR8, UR6, 0x18 ;  /* 0x0000000608087291 */ /* 0x008fe2000f8ec0ff */
[----:B------:R-:W1:Y:S03]  /*3e70*/  LDCU UR6, c[0x0][0x38c] ;  /* 0x00007180ff0677ac */ /* 0x000e660008000800 */
[----:B------:R-:W-:Y:S02]  /*3e80*/  UIADD3 UR14, UPT, UPT, UR8, 0x4600, URZ ;  /* 0x00004600080e7890 */ /* 0x000fe4000fffe0ff */
[----:B------:R-:W-:-:S03]  /*3e90*/  UIADD3 UR15, UPT, UPT, UR8, 0x2c600, URZ ;  /* 0x0002c600080f7890 */ /* 0x000fc6000fffe0ff */
[----:B--2---:R-:W2:Y:S01]  /*3ea0*/  LDS R2, [UR8+0x210] ;  /* 0x00021008ff027984 */ /* 0x004ea20008000800 */
[----:B------:R-:W-:Y:S02]  /*3eb0*/  USHF.R.U32.HI UR14, URZ, 0x4, UR14 ;  /* 0x00000004ff0e7899 */ /* 0x000fe4000801160e */
[----:B------:R-:W-:Y:S02]  /*3ec0*/  USHF.R.U32.HI UR15, URZ, 0x4, UR15 ;  /* 0x00000004ff0f7899 */ /* 0x000fe4000801160f */
[----:B------:R-:W-:Y:S02]  /*3ed0*/  ULOP3.LUT UR14, UR14, 0x3fff, URZ, 0xc0, !UPT ;  /* 0x00003fff0e0e7892 */ /* 0x000fe4000f8ec0ff */
[----:B------:R-:W-:Y:S02]  /*3ee0*/  ULOP3.LUT UR15, UR15, 0x3fff, URZ, 0xc0, !UPT ;  /* 0x00003fff0f0f7892 */ /* 0x000fe4000f8ec0ff */
[----:B------:R-:W-:Y:S02]  /*3ef0*/  ULOP3.LUT UR14, UR14, 0x10000, URZ, 0xfc, !UPT ;  /* 0x000100000e0e7892 */ /* 0x000fe4000f8efcff */
[----:B-1----:R-:W-:-:S02]  /*3f00*/  UIADD3 UR6, UPT, UPT, UR6, 0x3f, URZ ;  /* 0x0000003f06067890 */ /* 0x002fc4000fffe0ff */
[----:B------:R-:W-:Y:S02]  /*3f10*/  ULOP3.LUT UR15, UR15, 0x10000, URZ, 0xfc, !UPT ;  /* 0x000100000f0f7892 */ /* 0x000fe4000f8efcff */
[----:B------:R-:W-:Y:S01]  /*3f20*/  USHF.R.S32.HI UR7, URZ, 0x1f, UR6 ;  /* 0x0000001fff077899 */ /* 0x000fe20008011406 */
[----:B------:R-:W-:Y:S01]  /*3f30*/  UMOV UR28, 0x0 ;  /* 0x00000000001c7882 */ /* 0x000fe20000000000 */
[----:B------:R-:W-:Y:S02]  /*3f40*/  UMOV UR29, 0x101004a0 ;  /* 0x101004a0001d7882 */ /* 0x000fe40000000000 */
[----:B------:R-:W-:Y:S01]  /*3f50*/  ULEA.HI UR7, UR7, UR6, URZ, 0x6 ;  /* 0x0000000607077291 */ /* 0x000fe2000f8f30ff */
[----:B------:R-:W-:Y:S01]  /*3f60*/  UMOV UR26, 0x0 ;  /* 0x00000000001a7882 */ /* 0x000fe20000000000 */
[----:B------:R-:W-:Y:S02]  /*3f70*/  UMOV UR27, 0x101004a0 ;  /* 0x101004a0001b7882 */ /* 0x000fe40000000000 */
[----:B------:R-:W-:-:S04]  /*3f80*/  USHF.R.S32.HI UR7, URZ, 0x6, UR7 ;  /* 0x00000006ff077899 */ /* 0x000fc80008011407 */
[----:B------:R-:W-:-:S04]  /*3f90*/  UISETP.LT.AND UP0, UPT, UR7, 0x1, UPT ;  /* 0x000000010700788c */ /* 0x000fc8000bf01270 */
[----:B------:R-:W-:Y:S01]  /*3fa0*/  USEL UR23, UR7, 0x1, !UP0 ;  /* 0x0000000107177887 */ /* 0x000fe2000c000000 */
[----:B--2---:R-:W-:Y:S02]  /*3fb0*/  R2UR UR24, R2 ;  /* 0x00000000021872ca */ /* 0x004fe400000e0000 */
[----:B------:R-:W-:-:S13]  /*3fc0*/  CS2R R2, SRZ ;  /* 0x0000000000027805 */ /* 0x000fda000001ff00 */
.L_x_91:
[C---:B------:R-:W-:Y:S02]  /*3fd0*/  LEA R0, R8.reuse, UR8, 0x3 ;  /* 0x0000000808007c11 */ /* 0x040fe4000f8e18ff */
[----:B------:R-:W-:Y:S02]  /*3fe0*/  SHF.L.U32 R5, R3, 0x1f, RZ ;  /* 0x0000001f03057819 */ /* 0x000fe400000006ff */
[----:B------:R-:W-:Y:S02]  /*3ff0*/  LEA R4, R8, UR8, 0x4 ;  /* 0x0000000808047c11 */ /* 0x000fe4000f8e20ff */
[----:B------:R-:W1:Y:S02]  /*4000*/  SYNCS.PHASECHK.TRANS64.TRYWAIT P0, [R0+URZ+0x160], R5 ;  /* 0x00016005000075a7 */ /* 0x000e6400080011ff */
[----:B-1-34-:R-:W-:Y:S05]  /*4010*/  @!P0 BRA `(.L_x_84) ;  /* 0x0000004400dc8947 */ /* 0x01afea0003800000 */
.L_x_180:
[----:B-1----:R-:W1:Y:S01]  /*4020*/  LDS.128 R4, [R4+0x1f0] ;  /* 0x0001f00004047984 */ /* 0x002e620000000c00 */
[----:B------:R-:W-:Y:S02]  /*4030*/  VIADD R0, R0, 0x170 ;  /* 0x0000017000007836 */ /* 0x000fe40000000000 */
[----:B------:R-:W-:Y:S01]  /*4040*/  VIADD R8, R8, 0x1 ;  /* 0x0000000108087836 */ /* 0x000fe20000000000 */
[----:B------:R-:W-:Y:S01]  /*4050*/  @!PT LDS RZ, [RZ] ;  /* 0x00000000fffff984 */ /* 0x000fe20000000800 */
[----:B------:R-:W-:Y:S01]  /*4060*/  @!PT LDS RZ, [RZ] ;  /* 0x00000000fffff984 */ /* 0x000fe20000000800 */
[----:B------:R-:W-:Y:S01]  /*4070*/  @!PT LDS RZ, [RZ] ;  /* 0x00000000fffff984 */ /* 0x000fe20000000800 */
[----:B------:R-:W-:Y:S01]  /*4080*/  @!PT LDS RZ, [RZ] ;  /* 0x00000000fffff984 */ /* 0x000fe20000000800 */
[----:B------:R2:W-:Y:S06]  /*4090*/  MEMBAR.ALL.CTA ;  /* 0x0000000000007992 */ /* 0x0005ec0000008000 */
[----:B--2---:R-:W2:Y:S01]  /*40a0*/  FENCE.VIEW.ASYNC.S ;  /* 0x00000000000073c6 */ /* 0x004ea20000000000 */
[----:B------:R-:W-:-:S04]  /*40b0*/  PRMT R0, RZ, 0x654, R0 ;  /* 0x00000654ff007816 */ /* 0x000fc80000000000 */
[----:B--2---:R2:W-:Y:S01]  /*40c0*/  SYNCS.ARRIVE.TRANS64.RED.A1T0 RZ, [R0+URZ], RZ ;  /* 0x000000ff00ff79a7 */ /* 0x0045e200081004ff */
[----:B-1----:R-:W-:Y:S01]  /*40d0*/  LOP3.LUT P1, RZ, R6, 0x1, RZ, 0xc0, !PT ;  /* 0x0000000106ff7812 */ /* 0x002fe2000782c0ff */
[----:B--2---:R-:W-:-:S12]  /*40e0*/  BRA.U UP2, `(.L_x_85) ;  /* 0x0000000102e07547 */ /* 0x004fd8000b800000 */
[----:B------:R-:W1:Y:S01]  /*40f0*/  LDCU UR6, c[0x0][0x38c] ;  /* 0x00007180ff0677ac */ /* 0x000e620008000800 */
[----:B------:R-:W-:Y:S02]  /*4100*/  PLOP3.LUT P2, PT, PT, PT, PT, 0x80, 0x8 ;  /* 0x000000000008781c */ /* 0x000fe40003f4f070 */
[----:B------:R-:W-:Y:S01]  /*4110*/  SHF.L.U32 R5, R9, 0x1f, RZ ;  /* 0x0000001f09057819 */ /* 0x000fe200000006ff */
[----:B------:R-:W-:Y:S02]  /*4120*/  ULEA UR10, UR22, UR8, 0x3 ;  /* 0x00000008160a7291 */ /* 0x000fe4000f8e18ff */
[----:B------:R-:W-:Y:S02]  /*4130*/  ULEA UR11, UR22, UR24, 0x6 ;  /* 0x00000018160b7291 */ /* 0x000fe4000f8e30ff */
[----:B-1----:R-:W-:-:S06]  /*4140*/  UISETP.GE.AND UP0, UPT, UR6, 0x1, UPT ;  /* 0x000000010600788c */ /* 0x002fcc000bf06270 */
[----:B------:R-:W-:-:S05]  /*4150*/  PLOP3.LUT P0, PT, PT, PT, UP0, 0x80, 0x8 ;  /* 0x000000000008781c */ /* 0x000fca0003f0f008 */
[----:B------:R-:W-:-:S08]  /*4160*/  @UP0 ULEA UR6, UR21, UR8, 0x3 ;  /* 0x0000000815060291 */ /* 0x000fd0000f8e18ff */
[----:B------:R-:W-:-:S04]  /*4170*/  @P0 SHF.L.U32 R0, R2, 0x1f, RZ ;  /* 0x0000001f02000819 */ /* 0x000fc800000006ff */
[----:B------:R1:W2:Y:S01]  /*4180*/  @P0 SYNCS.PHASECHK.TRANS64.TRYWAIT P2, [UR6], R0 ;  /* 0x00000000ff0005a7 */ /* 0x0002a20008041106 */
[----:B------:R-:W3:Y:S02]  /*4190*/  SYNCS.PHASECHK.TRANS64.TRYWAIT P0, [UR10+0x1a0], R5 ;  /* 0x0001a005ff0075a7 */ /* 0x000ee4000800110a */
[----:B-123--:R-:W-:Y:S05]  /*41a0*/  @!P0 BRA `(.L_x_86) ;  /* 0x00000044008c8947 */ /* 0x00efea0003800000 */
.L_x_182:
[----:B------:R-:W-:Y:S01]  /*41b0*/  UMOV UR19, UR20 ;  /* 0x0000001400137c82 */ /* 0x000fe20008000000 */
[----:B------:R-:W-:Y:S05]  /*41c0*/  BRA.U !UP0, `(.L_x_87) ;  /* 0x0000000108987547 */ /* 0x000fea000b800000 */
[----:B------:R-:W-:Y:S02]  /*41d0*/  UIADD3 UR19, UPT, UPT, UR23, UR20, URZ ;  /* 0x0000001417137290 */ /* 0x000fe4000fffe0ff */
[----:B------:R-:W-:Y:S01]  /*41e0*/  UPLOP3.LUT UP3, UPT, UPT, UPT, UPT, 0x40, 0x4 ;  /* 0x000000000004789c */ /* 0x000fe20003f6e870 */
[----:B------:R-:W-:Y:S01]  /*41f0*/  UMOV UR18, UR7 ;  /* 0x0000000700127c82 */ /* 0x000fe20008000000 */
[----:B------:R-:W-:-:S09]  /*4200*/  UMOV UR17, UR21 ;  /* 0x0000001500117c82 */ /* 0x000fd20008000000 */
.L_x_90:
[----:B--2---:R-:W-:Y:S01]  /*4210*/  ULEA UR9, UR17, UR8, 0x3 ;  /* 0x0000000811097291 */ /* 0x004fe2000f8e18ff */
[----:B---3--:R-:W-:Y:S11]  /*4220*/  @P2 BRA `(.L_x_88) ;  /* 0x00000000000c2947 */ /* 0x008ff60003800000 */
[----:B-1----:R-:W-:Y:S04]  /*4230*/  SHF.L.U32 R5, R2, 0x1f, RZ ;  /* 0x0000001f02057819 */ /* 0x002fe800000006ff */
[----:B------:R-:W1:Y:S02]  /*4240*/  SYNCS.PHASECHK.TRANS64.TRYWAIT P0, [UR9], R5 ;  /* 0x00000005ff0075a7 */ /* 0x000e640008001109 */
[----:B-1----:R-:W-:Y:S05]  /*4250*/  @!P0 BRA `(.L_x_89) ;  /* 0x0000004400788947 */ /* 0x002fea0003800000 */
.L_x_88:
[----:B------:R-:W-:Y:S01]  /*4260*/  UISETP.NE.AND UP0, UPT, UR18, 0x1, UPT ;  /* 0x000000011200788c */ /* 0x000fe2000bf05270 */
[----:B------:R-:W-:Y:S01]  /*4270*/  PLOP3.LUT P2, PT, PT, PT, PT, 0x80, 0x8 ;  /* 0x000000000008781c */ /* 0x000fe20003f4f070 */
[----:B------:R-:W-:Y:S02]  /*4280*/  UIADD3 UR21, UPT, UPT, UR17, 0x1, URZ ;  /* 0x0000000111157890 */ /* 0x000fe4000fffe0ff */
[----:B------:R-:W-:Y:S02]  /*4290*/  ULEA UR30, UR17, UR15, 0x7 ;  /* 0x0000000f111e7291 */ /* 0x000fe4000f8e38ff */
[----:B------:R-:W-:Y:S01]  /*42a0*/  UISETP.NE.AND UP1, UPT, UR21, 0x14, UPT ;  /* 0x000000141500788c */ /* 0x000fe2000bf25270 */
[----:B------:R-:W-:Y:S01]  /*42b0*/  PLOP3.LUT P0, PT, PT, PT, UP0, 0x80, 0x8 ;  /* 0x000000000008781c */ /* 0x000fe20003f0f008 */
[----:B------:R-:W-:Y:S02]  /*42c0*/  ULEA UR32, UR17, UR14, 0x9 ;  /* 0x0000000e11207291 */ /* 0x000fe4000f8e48ff */
[----:B------:R-:W-:Y:S02]  /*42d0*/  USEL UR16, URZ, 0x1, UP1 ;  /* 0x00000001ff107887 */ /* 0x000fe40008800000 */
[----:B------:R-:W-:Y:S02]  /*42e0*/  USEL UR21, UR21, URZ, UP1 ;  /* 0x000000ff15157287 */ /* 0x000fe40008800000 */
[----:B------:R-:W-:Y:S02]  /*42f0*/  UIADD3 UR36, UPT, UPT, UR30, 0x2, URZ ;  /* 0x000000021e247890 */ /* 0x000fe4000fffe0ff */
[----:B------:R-:W-:Y:S01]  /*4300*/  @UP0 ULEA UR6, UR21, UR8, 0x3 ;  /* 0x0000000815060291 */ /* 0x000fe2000f8e18ff */
[----:B------:R-:W-:Y:S01]  /*4310*/  LOP3.LUT R2, R2, UR16, RZ, 0x3c, !PT ;  /* 0x0000001002027c12 */ /* 0x000fe2000f8e3cff */
[----:B------:R-:W-:Y:S02]  /*4320*/  UIADD3 UR34, UPT, UPT, UR32, 0x2, URZ ;  /* 0x0000000220227890 */ /* 0x000fe4000fffe0ff */
[----:B------:R-:W-:Y:S01]  /*4330*/  UIADD3 UR9, UPT, UPT, UR9, 0xa0, URZ ;  /* 0x000000a009097890 */ /* 0x000fe2000fffe0ff */
[----:B-1----:R-:W-:Y:S01]  /*4340*/  @P0 SHF.L.U32 R0, R2, 0x1f, RZ ;  /* 0x0000001f02000819 */ /* 0x002fe200000006ff */
[----:B------:R-:W-:Y:S01]  /*4350*/  UMOV UR31, 0x80004020 ;  /* 0x80004020001f7882 */ /* 0x000fe20000000000 */
[----:B------:R-:W-:Y:S01]  /*4360*/  UMOV UR33, 0x80004020 ;  /* 0x8000402000217882 */ /* 0x000fe20000000000 */
[----:B------:R-:W-:Y:S01]  /*4370*/  UMOV UR37, 0x80004020 ;  /* 0x8000402000257882 */ /* 0x000fe20000000000 */
[----:B------:R2:W3:Y:S01]  /*4380*/  @P0 SYNCS.PHASECHK.TRANS64.TRYWAIT P2, [UR6], R0 ;  /* 0x00000000ff0005a7 */ /* 0x0004e20008041106 */
[----:B------:R-:W-:Y:S01]  /*4390*/  UIADD3 UR20, UPT, UPT, UR20, 0x1, URZ ;  /* 0x0000000114147890 */ /* 0x000fe2000fffe0ff */
[----:B------:R2:W-:Y:S01]  /*43a0*/  UTCIMMA.2CTA gdesc[UR32], gdesc[UR30], tmem[UR11], tmem[UR28], idesc[UR29], UP3 ;  /* 0x00ff1c1e200075ea */ /* 0x0005e20009a0010b */
[----:B------:R-:W-:Y:S02]  /*43b0*/  UIADD3 UR18, UPT, UPT, UR18, -0x1, URZ ;  /* 0xffffffff12127890 */ /* 0x000fe4000fffe0ff */
[----:B------:R-:W-:Y:S02]  /*43c0*/  UISETP.NE.AND UP0, UPT, UR20, UR19, UPT ;  /* 0x000000131400728c */ /* 0x000fe4000bf05270 */
[----:B------:R-:W-:Y:S01]  /*43d0*/  UPLOP3.LUT UP3, UPT, UPT, UPT, UPT, 0x80, 0x8 ;  /* 0x000000000008789c */ /* 0x000fe20003f6f070 */
[----:B------:R-:W-:Y:S01]  /*43e0*/  UMOV UR35, 0x80004020 ;  /* 0x8000402000237882 */ /* 0x000fe20000000000 */
[----:B------:R-:W-:Y:S01]  /*43f0*/  UMOV UR17, UR21 ;  /* 0x0000001500117c82 */ /* 0x000fe20008000000 */
[----:B------:R2:W-:Y:S01]  /*4400*/  UTCIMMA.2CTA gdesc[UR34], gdesc[UR36], tmem[UR11], tmem[UR26], idesc[UR27], UPT ;  /* 0x00ff1a24220075ea */ /* 0x0005e2000ba0010b */
[----:B------:R2:W-:Y:S03]  /*4410*/  UTCBAR.2CTA.MULTICAST [UR9], URZ, UR13 ;  /* 0x000000ff090073e9 */ /* 0x0005e6000820080d */
[----:B------:R-:W-:Y:S05]  /*4420*/  BRA.U UP0, `(.L_x_90) ;  /* 0xfffffffd00787547 */ /* 0x000fea000b83ffff */
.L_x_87:
[----:B------:R-:W-:Y:S01]  /*4430*/  UIADD3 UR10, UPT, UPT, UR10, 0x180, URZ ;  /* 0x000001800a0a7890 */ /* 0x000fe2000fffe0ff */
[----:B------:R-:W-:-:S08]  /*4440*/  UMOV UR20, UR19 ;  /* 0x0000001300147c82 */ /* 0x000fd00008000000 */
[----:B------:R4:W-:Y:S01]  /*4450*/  UTCBAR.2CTA.MULTICAST [UR10], URZ, UR12 ;  /* 0x000000ff0a0073e9 */ /* 0x0009e2000820080c */
[----:B------:R-:W-:Y:S02]  /*4460*/  NOP ;  /* 0x0000000000007918 */ /* 0x000fe40000000000 */
.L_x_85:
[----:B------:R-:W-:Y:S01]  /*4470*/  UIADD3 UR22, UPT, UPT, UR22, 0x1, URZ ;  /* 0x0000000116167890 */ /* 0x000fe2000fffe0ff */
[----:B------:R-:W-:-:S03]  /*4480*/  ISETP.NE.AND P0, PT, R8, 0x2, PT ;  /* 0x000000020800780c */ /* 0x000fc60003f05270 */
[----:B------:R-:W-:Y:S01]  /*4490*/  UISETP.NE.AND UP0, UPT, UR22, 0x4, UPT ;  /* 0x000000041600788c */ /* 0x000fe2000bf05270 */
[----:B-12---:R-:W-:Y:S02]  /*44a0*/  SEL R0, RZ, 0x1, P0 ;  /* 0x00000001ff007807 */ /* 0x006fe40000000000 */
[----:B------:R-:W-:Y:S01]  /*44b0*/  SEL R8, R8, RZ, P0 ;  /* 0x000000ff08087207 */ /* 0x000fe20000000000 */
[----:B------:R-:W-:Y:S01]  /*44c0*/  USEL UR6, URZ, 0x1, UP0 ;  /* 0x00000001ff067887 */ /* 0x000fe20008000000 */
[----:B------:R-:W-:Y:S01]  /*44d0*/  LOP3.LUT R3, R3, R0, RZ, 0x3c, !PT ;  /* 0x0000000003037212 */ /* 0x000fe200078e3cff */
[----:B------:R-:W-:-:S04]  /*44e0*/  USEL UR22, UR22, URZ, UP0 ;  /* 0x000000ff16167287 */ /* 0x000fc80008000000 */
[----:B------:R-:W-:Y:S01]  /*44f0*/  LOP3.LUT R9, R9, UR6, RZ, 0x3c, !PT ;  /* 0x0000000609097c12 */ /* 0x000fe2000f8e3cff */
[----:B------:R-:W-:Y:S07]  /*4500*/  @P1 BRA `(.L_x_91) ;  /* 0xfffffff800b01947 */ /* 0x000fee000383ffff */
[----:B------:R-:W1:Y:S01]  /*4510*/  S2UR UR6, SR_CgaCtaId ;  /* 0x00000000000679c3 */ /* 0x000e620000008800 */
[----:B------:R-:W-:Y:S01]  /*4520*/  ELECT P0, URZ, PT ;  /* 0x0000000000ff782f */ /* 0x000fe20003800000 */
[----:B------:R-:W-:Y:S01]  /*4530*/  HFMA2 R0, -RZ, RZ, 0, 5.9604644775390625e-08 ;  /* 0x00000001ff007431 */ /* 0x000fe200000001ff */
[----:B------:R-:W-:-:S05]  /*4540*/  UMOV UR7, 0x40 ;  /* 0x0000004000077882 */ /* 0x000fca0000000000 */
[----:B------:R-:W-:Y:S01]  /*4550*/  UVIRTCOUNT.DEALLOC.SMPOOL 0x80 ;  /* 0x000000800000784c */ /* 0x000fe20000000000 */
[----:B------:R-:W-:Y:S02]  /*4560*/  UISETP.NE.AND UP0, UPT, UR5, URZ, UPT ;  /* 0x000000ff0500728c */ /* 0x000fe4000bf05270 */
[----:B-1----:R-:W-:-:S09]  /*4570*/  ULEA UR6, UR6, UR7, 0x18 ;  /* 0x0000000706067291 */ /* 0x002fd2000f8ec0ff */
[----:B------:R1:W-:Y:S01]  /*4580*/  @P0 STS.U8 [UR6+0x1c], R0 ;  /* 0x00001c00ff000988 */ /* 0x0003e20008000006 */
[----:B------:R-:W-:Y:S05]  /*4590*/  BRA.U UP0, `(.L_x_92) ;  /* 0x0000000100a07547 */ /* 0x000fea000b800000 */
[----:B------:R-:W-:Y:S01]  /*45a0*/  UIADD3 UR5, UPT, UPT, UR8, 0x1a0, URZ ;  /* 0x000001a008057890 */ /* 0x000fe2000fffe0ff */
[----:B------:R-:W-:-:S03]  /*45b0*/  SHF.L.U32 R3, R9, 0x1f, RZ ;  /* 0x0000001f09037819 */ /* 0x000fc600000006ff */
[----:B------:R-:W-:-:S09]  /*45c0*/  ULEA UR7, UR22, UR5, 0x3 ;  /* 0x0000000516077291 */ /* 0x000fd2000f8e18ff */
[----:B------:R-:W2:Y:S02]  /*45d0*/  SYNCS.PHASECHK.TRANS64.TRYWAIT P0, [UR7], R3 ;  /* 0x00000003ff0075a7 */ /* 0x000ea40008001107 */
[----:B--2---:R-:W-:Y:S05]  /*45e0*/  @!P0 BRA `(.L_x_93) ;  /* 0x0000004000ac8947 */ /* 0x004fea0003800000 */
.L_x_185:
[----:B------:R-:W-:-:S04]  /*45f0*/  UIADD3 UR9, UPT, UPT, UR22, 0x1, URZ ;  /* 0x0000000116097890 */ /* 0x000fc8000fffe0ff */
[----:B------:R-:W-:-:S04]  /*4600*/  UISETP.NE.AND UP1, UPT, UR9, 0x4, UPT ;  /* 0x000000040900788c */ /* 0x000fc8000bf25270 */
[----:B----4-:R-:W-:Y:S02]  /*4610*/  USEL UR10, URZ, 0x1, UP1 ;  /* 0x00000001ff0a7887 */ /* 0x010fe40008800000 */
[----:B------:R-:W-:-:S04]  /*4620*/  USEL UR9, UR9, URZ, UP1 ;  /* 0x000000ff09097287 */ /* 0x000fc80008800000 */
[----:B------:R-:W-:Y:S01]  /*4630*/  ULEA UR7, UR9, UR5, 0x3 ;  /* 0x0000000509077291 */ /* 0x000fe2000f8e18ff */
[----:B------:R-:W-:-:S04]  /*4640*/  LOP3.LUT R2, R9, UR10, RZ, 0x3c, !PT ;  /* 0x0000000a09027c12 */ /* 0x000fc8000f8e3cff */
[----:B-1----:R-:W-:-:S04]  /*4650*/  SHF.L.U32 R3, R2, 0x1f, RZ ;  /* 0x0000001f02037819 */ /* 0x002fc800000006ff */
[----:B------:R-:W1:Y:S02]  /*4660*/  SYNCS.PHASECHK.TRANS64.TRYWAIT P0, [UR7], R3 ;  /* 0x00000003ff0075a7 */ /* 0x000e640008001107 */
[----:B-1----:R-:W-:Y:S05]  /*4670*/  @!P0 BRA `(.L_x_94) ;  /* 0x0000004000a08947 */ /* 0x002fea0003800000 */
.L_x_187:
        /* <DEDUP_REMOVED lines=9> */
.L_x_189:
[----:B------:R-:W-:-:S04]  /*4710*/  UIADD3 UR9, UPT, UPT, UR9, 0x1, URZ ;  /* 0x0000000109097890 */ /* 0x000fc8000fffe0ff */
[----:B------:R-:W-:-:S04]  /*4720*/  UISETP.NE.AND UP1, UPT, UR9, 0x4, UPT ;  /* 0x000000040900788c */ /* 0x000fc8000bf25270 */
[----:B------:R-:W-:Y:S02]  /*4730*/  USEL UR7, URZ, 0x1, UP1 ;  /* 0x00000001ff077887 */ /* 0x000fe40008800000 */
[----:B------:R-:W-:-:S04]  /*4740*/  USEL UR9, UR9, URZ, UP1 ;  /* 0x000000ff09097287 */ /* 0x000fc80008800000 */
[----:B------:R-:W-:Y:S01]  /*4750*/  ULEA UR9, UR9, UR5, 0x3 ;  /* 0x0000000509097291 */ /* 0x000fe2000f8e18ff */
[----:B-1----:R-:W-:-:S04]  /*4760*/  LOP3.LUT R3, R2, UR7, RZ, 0x3c, !PT ;  /* 0x0000000702037c12 */ /* 0x002fc8000f8e3cff */
[----:B------:R-:W-:Y:S01]  /*4770*/  SHF.L.U32 R3, R3, 0x1f, RZ ;  /* 0x0000001f03037819 */ /* 0x000fe200000006ff */
[----:B------:R-:W-:-:S04]  /*4780*/  IMAD.U32 R0, RZ, RZ, UR9 ;  /* 0x00000009ff007e24 */ /* 0x000fc8000f8e00ff */
[----:B------:R1:W2:Y:S03]  /*4790*/  SYNCS.PHASECHK.TRANS64.TRYWAIT P0, [R0+URZ], R3 ;  /* 0x00000003000075a7 */ /* 0x0002a600080011ff */
[----:B--2---:R-:W-:Y:S05]  /*47a0*/  @!P0 NANOSLEEP.SYNCS 0x989680 ;  /* 0x009896800000895d */ /* 0x004fea0003900000 */
[----:B------:R-:W2:Y:S02]  /*47b0*/  @!P0 SYNCS.PHASECHK.TRANS64 P0, [R0+URZ], R3 ;  /* 0x00000003000085a7 */ /* 0x000ea400080010ff */
[----:B--2---:R-:W-:Y:S05]  /*47c0*/  @P0 BRA `(.L_x_96) ;  /* 0x0000000000200947 */ /* 0x004fea0003800000 */
.L_x_97:
[----:B--2---:R2:W4:Y:S02]  /*47d0*/  SYNCS.PHASECHK.TRANS64.TRYWAIT P0, [R0+URZ], R3 ;  /* 0x00000003000075a7 */ /* 0x00452400080011ff */
[----:B----4-:R-:W-:Y:S05]  /*47e0*/  @!P0 NANOSLEEP.SYNCS 0x989680 ;  /* 0x009896800000895d */ /* 0x010fea0003900000 */
[----:B------:R-:W4:Y:S02]  /*47f0*/  @!P0 SYNCS.PHASECHK.TRANS64 P0, [R0+URZ], R3 ;  /* 0x00000003000085a7 */ /* 0x000f2400080010ff */
[----:B----4-:R-:W-:Y:S05]  /*4800*/  @!P0 BRA `(.L_x_97) ;  /* 0xfffffffc00f08947 */ /* 0x010fea000383ffff */
[----:B------:R-:W-:Y:S05]  /*4810*/  BRA `(.L_x_96) ;  /* 0x00000000000c7947 */ /* 0x000fea0003800000 */
.L_x_92:
[----:B------:R-:W-:-:S04]  /*4820*/  UIADD3 UR5, UPT, UPT, UR8, 0x1e0, URZ ;  /* 0x000001e008057890 */ /* 0x000fc8000fffe0ff */
[----:B------:R-:W-:-:S09]  /*4830*/  UPRMT UR5, UR4, 0x654, UR5 ;  /* 0x0000065404057896 */ /* 0x000fd20008000005 */
[----:B------:R-:W-:Y:S03]  /*4840*/  SYNCS.ARRIVE.TRANS64.RED.A1T0 RZ, [UR5], RZ ;  /* 0x000000ffffff79a7 */ /* 0x000fe60008100405 */
.L_x_96:
[----:B-12---:R-:W-:Y:S01]  /*4850*/  SHF.L.U32 R3, RZ, 0x1f, RZ ;  /* 0x0000001fff037819 */ /* 0x006fe200000006ff */
[----:B------:R-:W-:Y:S01]  /*4860*/  UIADD3 UR5, UPT, UPT, UR8, 0x1e0, URZ ;  /* 0x000001e008057890 */ /* 0x000fe2000fffe0ff */
[----:B------:R-:W-:Y:S02]  /*4870*/  PLOP3.LUT P0, PT, PT, PT, UP0, 0x80, 0x8 ;  /* 0x000000000008781c */ /* 0x000fe40003f0f008 */
[----:B------:R-:W1:Y:S02]  /*4880*/  SYNCS.PHASECHK.TRANS64.TRYWAIT P1, [UR8+0x1e0], R3 ;  /* 0x0001e003ff0075a7 */ /* 0x000e640008021108 */
[----:B-1----:R-:W-:Y:S09]  /*4890*/  @!P1 BRA `(.L_x_98) ;  /* 0x0000004000489947 */ /* 0x002ff20003800000 */
.L_x_191:
[----:B------:R-:W-:Y:S01]  /*48a0*/  @!UP0 UPRMT UR5, UR4, 0x654, UR5 ;  /* 0x0000065404058896 */ /* 0x000fe20008000005 */
[----:B------:R-:W-:Y:S02]  /*48b0*/  UMOV UR8, 0xffff ;  /* 0x0000ffff00087882 */ /* 0x000fe40000000000 */
[----:B------:R-:W-:-:S06]  /*48c0*/  UMOV UR4, 0x1 ;  /* 0x0000000100047882 */ /* 0x000fcc0000000000 */
[----:B------:R-:W-:Y:S01]  /*48d0*/  @!P0 SYNCS.ARRIVE.TRANS64.RED.A1T0 RZ, [UR5], RZ ;  /* 0x000000ffffff89a7 */ /* 0x000fe20008100405 */
[----:B------:R-:W-:Y:S01]  /*48e0*/  NOP ;  /* 0x0000000000007918 */ /* 0x000fe20000000000 */
[----:B-1----:R-:W1:Y:S01]  /*48f0*/  LDS R0, [UR6+0x14] ;  /* 0x00001406ff007984 */ /* 0x002e620008000800 */
[----:B------:R-:W-:-:S04]  /*4900*/  ULOP3.LUT UR5, UR24, 0xffff, URZ, 0xc0, !UPT ;  /* 0x0000ffff18057892 */ /* 0x000fc8000f8ec0ff */
[----:B------:R-:W-:-:S04]  /*4910*/  USHF.R.U32.HI UR5, URZ, 0x5, UR5 ;  /* 0x00000005ff057899 */ /* 0x000fc80008011605 */
[----:B------:R-:W-:Y:S02]  /*4920*/  USHF.L.U32 UR8, UR8, UR5, URZ ;  /* 0x0000000508087299 */ /* 0x000fe400080006ff */
[----:B------:R-:W-:-:S04]  /*4930*/  USHF.L.U32 UR4, UR4, UR5, URZ ;  /* 0x0000000504047299 */ /* 0x000fc800080006ff */
[----:B-1----:R-:W-:-:S04]  /*4940*/  LOP3.LUT R0, R0, UR8, RZ, 0xc0, !PT ;  /* 0x0000000800007c12 */ /* 0x002fc8000f8ec0ff */
[----:B------:R-:W-:-:S13]  /*4950*/  ISETP.NE.AND P0, PT, R0, UR8, PT ;  /* 0x0000000800007c0c */ /* 0x000fda000bf05270 */
[----:B------:R-:W-:Y:S05]  /*4960*/  @P0 BRA `(.L_x_99) ;  /* 0x0000000000580947 */ /* 0x000fea0003800000 */
[----:B------:R-:W1:Y:S02]  /*4970*/  LDS R0, [UR6+0x18] ;  /* 0x00001806ff007984 */ /* 0x000e640008000800 */
[----:B-1----:R-:W-:-:S04]  /*4980*/  LOP3.LUT R0, R0, UR4, RZ, 0xc0, !PT ;  /* 0x0000000400007c12 */ /* 0x002fc8000f8ec0ff */
[----:B------:R-:W-:-:S13]  /*4990*/  ISETP.NE.AND P0, PT, R0, UR4, PT ;  /* 0x0000000400007c0c */ /* 0x000fda000bf05270 */
[----:B------:R-:W-:Y:S05]  /*49a0*/  @P0 BRA `(.L_x_100) ;  /* 0x00000000003c0947 */ /* 0x000fea0003800000 */
[----:B------:R-:W1:Y:S01]  /*49b0*/  S2R R2, SR_LANEID ;  /* 0x0000000000027919 */ /* 0x000e620000000000 */
[----:B------:R-:W-:Y:S01]  /*49c0*/  ULOP3.LUT UR8, URZ, UR8, URZ, 0x33, !UPT ;  /* 0x00000008ff087292 */ /* 0x000fe2000f8e33ff */
[----:B------:R-:W-:Y:S01]  /*49d0*/  LOP3.LUT R4, RZ, UR4, RZ, 0x33, !PT ;  /* 0x00000004ff047c12 */ /* 0x000fe2000f8e33ff */
[----:B------:R-:W-:Y:S02]  /*49e0*/  VOTEU.ANY UR7, UPT, PT ;  /* 0x0000000000077886 */ /* 0x000fe400038e0100 */
[----:B------:R-:W-:Y:S01]  /*49f0*/  UFLO.U32 UR7, UR7 ;  /* 0x00000007000772bd */ /* 0x000fe200080e0000 */
[----:B------:R-:W2:Y:S01]  /*4a00*/  REDUX UR4, R4 ;  /* 0x00000000040473c4 */ /* 0x000ea20000000000 */
[----:B------:R-:W-:-:S06]  /*4a10*/  IMAD.U32 R0, RZ, RZ, UR8 ;  /* 0x00000008ff007e24 */ /* 0x000fcc000f8e00ff */
[----:B------:R1:W-:Y:S01]  /*4a20*/  UTCATOMSWS.AND URZ, UR8 ;  /* 0x0000000800ff79e3 */ /* 0x0003e20008000000 */
[----:B------:R-:W3:Y:S01]  /*4a30*/  REDUX UR5, R0 ;  /* 0x00000000000573c4 */ /* 0x000ee20000000000 */
[----:B-1----:R-:W-:Y:S01]  /*4a40*/  ISETP.EQ.U32.AND P0, PT, R2, UR7, PT ;  /* 0x0000000702007c0c */ /* 0x002fe2000bf02070 */
[----:B--2---:R-:W-:Y:S01]  /*4a50*/  IMAD.U32 R2, RZ, RZ, UR4 ;  /* 0x00000004ff027e24 */ /* 0x004fe2000f8e00ff */
[----:B---3--:R-:W-:-:S11]  /*4a60*/  MOV R3, UR5 ;  /* 0x0000000500037c02 */ /* 0x008fd60008000f00 */
[----:B------:R1:W-:Y:S04]  /*4a70*/  @P0 ATOMS.AND RZ, [UR6+0x14], R3 ;  /* 0x00001403ffff098c */ /* 0x0003e8000a800006 */
[----:B------:R1:W-:Y:S01]  /*4a80*/  @P0 ATOMS.AND RZ, [UR6+0x18], R2 ;  /* 0x00001802ffff098c */ /* 0x0003e2000a800006 */
[----:B------:R-:W-:Y:S05]  /*4a90*/  BRA `(.L_x_101) ;  /* 0x0000000000147947 */ /* 0x000fea0003800000 */
.L_x_100:
[----:B------:R-:W-:Y:S02]  /*4aa0*/  MOV R2, 0x4ac0 ;  /* 0x00004ac000027802 */ /* 0x000fe40000000f00 */
[----:B---345:R-:W-:Y:S05]  /*4ab0*/  CALL.REL.NOINC `($__internal_0_$__cuda_sm10x_tcgen05_guardrail_trap_col_being_dealloced_not_returned_by_alloc) ;  /* 0x00000040005c7944 */ /* 0x038fea0003c00000 */
[----:B------:R-:W-:Y:S05]  /*4ac0*/  BRA `(.L_x_101) ;  /* 0x0000000000087947 */ /* 0x000fea0003800000 */
.L_x_99:
[----:B------:R-:W-:Y:S02]  /*4ad0*/  MOV R2, 0x4af0 ;  /* 0x00004af000027802 */ /* 0x000fe40000000f00 */
[----:B---345:R-:W-:Y:S05]  /*4ae0*/  CALL.REL.NOINC `($__internal_2_$__cuda_sm10x_tcgen05_guardrail_trap_unallocated_columns_being_dealloced) ;  /* 0x0000004000687944 */ /* 0x038fea0003c00000 */
.L_x_101:
[----:B------:R-:W-:Y:S01]  /*4af0*/  NOP ;  /* 0x0000000000007918 */ /* 0x000fe20000000000 */
[----:B----4-:R-:W-:Y:S05]  /*4b00*/  EXIT ;  /* 0x000000000000794d */ /* 0x010fea0003800000 */
.L_x_72:
[----:B------:R-:W-:-:S09]  /*4b10*/  UISETP.NE.OR UP5, UPT, UR10, 0x3, !UP5 ;  /* 0x000000030a00788c */ /* 0x000fd2000efa5670 */
[----:B------:R-:W-:Y:S05]  /*4b20*/  BRA.U UP5, `(.L_x_102) ;  /* 0x0000000905c87547 */ /* 0x000fea000b800000 */
[----:B------:R-:W1:Y:S01]  /*4b30*/  LDC R0, c[0x0][0xb30] ;  /* 0x0002cc00ff007b82 */ /* 0x000e620000000800 */
[----:B------:R-:W2:Y:S01]  /*4b40*/  LDCU.64 UR8, c[0x0][0x888] ;  /* 0x00011100ff0877ac */ /* 0x000ea20008000a00 */
[----:B------:R-:W-:Y:S01]  /*4b50*/  IMAD.MOV.U32 R30, RZ, RZ, 0x1 ;  /* 0x00000001ff1e7424 */ /* 0x000fe200078e00ff */
[----:B------:R-:W-:Y:S01]  /*4b60*/  CS2R R28, SRZ ;  /* 0x00000000001c7805 */ /* 0x000fe2000001ff00 */
[----:B------:R-:W-:Y:S01]  /*4b70*/  IMAD.MOV.U32 R25, RZ, RZ, 0x2000 ;  /* 0x00002000ff197424 */ /* 0x000fe200078e00ff */
[----:B------:R-:W3:Y:S03]  /*4b80*/  LDCU.64 UR4, c[0x0][0x890] ;  /* 0x00011200ff0477ac */ /* 0x000ee60008000a00 */
[----:B------:R-:W4:Y:S01]  /*4b90*/  LDC R19, c[0x0][0x370] ;  /* 0x0000dc00ff137b82 */ /* 0x000f220000000800 */
[----:B------:R-:W-:Y:S01]  /*4ba0*/  UMOV UR6, 0x400 ;  /* 0x0000040000067882 */ /* 0x000fe20000000000 */
[----:B------:R-:W-:-:S02]  /*4bb0*/  UPLOP3.LUT UP1, UPT, UPT, UPT, UPT, 0x40, 0x4 ;  /* 0x000000000004789c */ /* 0x000fc40003f2e870 */
[----:B------:R-:W-:-:S04]  /*4bc0*/  ULEA UR6, UR37, UR6, 0x18 ;  /* 0x0000000625067291 */ /* 0x000fc8000f8ec0ff */
[----:B------:R-:W4:Y:S01]  /*4bd0*/  LDC R2, c[0x0][0xb0c] ;  /* 0x0002c300ff027b82 */ /* 0x000f220000000800 */
[----:B--2---:R-:W-:Y:S02]  /*4be0*/  UISETP.NE.U32.AND UP2, UPT, UR8, URZ, UPT ;  /* 0x000000ff0800728c */ /* 0x004fe4000bf45070 */
[----:B------:R-:W-:Y:S02]  /*4bf0*/  UIADD3 UR8, UPT, UPT, UR6, 0x140, URZ ;  /* 0x0000014006087890 */ /* 0x000fe4000fffe0ff */
[----:B---3--:R-:W-:-:S03]  /*4c00*/  UISETP.NE.U32.AND UP3, UPT, UR4, URZ, UPT ;  /* 0x000000ff0400728c */ /* 0x008fc6000bf65070 */
[----:B------:R-:W2:Y:S01]  /*4c10*/  LDC R18, c[0x0][0xb20] ;  /* 0x0002c800ff127b82 */ /* 0x000ea20000000800 */
[----:B-1----:R-:W-:Y:S01]  /*4c20*/  ISETP.NE.AND P1, PT, R0, 0x1, PT ;  /* 0x000000010000780c */ /* 0x002fe20003f25270 */
[----:B------:R-:W-:Y:S02]  /*4c30*/  UISETP.NE.AND.EX UP2, UPT, UR9, URZ, UPT, UP2 ;  /* 0x000000ff0900728c */ /* 0x000fe4000bf45320 */
[----:B------:R-:W-:Y:S02]  /*4c40*/  UPRMT UR37, UR37, 0x654, UR8 ;  /* 0x0000065425257896 */ /* 0x000fe40008000008 */
[----:B------:R-:W-:Y:S02]  /*4c50*/  UISETP.NE.AND.EX UP3, UPT, UR5, URZ, UPT, UP3 ;  /* 0x000000ff0500728c */ /* 0x000fe4000bf65330 */
[----:B------:R-:W1:Y:S08]  /*4c60*/  LDC.64 R32, c[0x0][0x348] ;  /* 0x0000d200ff207b82 */ /* 0x000e700000000a00 */
[----:B------:R-:W3:Y:S08]  /*4c70*/  LDC.64 R16, c[0x0][0xb10] ;  /* 0x0002c400ff107b82 */ /* 0x000ef00000000a00 */
[----:B------:R-:W1:Y:S08]  /*4c80*/  LDC.64 R6, c[0x0][0xb18] ;  /* 0x0002c600ff067b82 */ /* 0x000e700000000a00 */
[----:B------:R-:W1:Y:S08]  /*4c90*/  LDC.64 R4, c[0x0][0xb28] ;  /* 0x0002ca00ff047b82 */ /* 0x000e700000000a00 */
[----:B--2-4-:R-:W1:Y:S02]  /*4ca0*/  LDC R24, c[0x0][0x374] ;  /* 0x0000dd00ff187b82 */ /* 0x014e640000000800 */
.L_x_110:
[C---:B------:R-:W-:Y:S02]  /*4cb0*/  LEA R0, R29.reuse, UR6, 0x3 ;  /* 0x000000061d007c11 */ /* 0x040fe4000f8e18ff */
[----:B------:R-:W-:Y:S02]  /*4cc0*/  SHF.L.U32 R3, R28, 0x1f, RZ ;  /* 0x0000001f1c037819 */ /* 0x000fe400000006ff */
[----:B------:R-:W-:Y:S02]  /*4cd0*/  LEA R20, R29, UR6, 0x4 ;  /* 0x000000061d147c11 */ /* 0x000fe4000f8e20ff */
[----:B--2---:R-:W2:Y:S02]  /*4ce0*/  SYNCS.PHASECHK.TRANS64.TRYWAIT P0, [R0+URZ+0x160], R3 ;  /* 0x00016003000075a7 */ /* 0x004ea400080011ff */
[----:B--2---:R-:W-:Y:S05]  /*4cf0*/  @!P0 BRA `(.L_x_103) ;  /* 0x0000003c00488947 */ /* 0x004fea0003800000 */
.L_x_192:
[----:B------:R-:W-:Y:S01]  /*4d00*/  ISETP.GE.AND P0, PT, R72, 0x1, PT ;  /* 0x000000014800780c */ /* 0x000fe20003f06270 */
[----:B------:R-:W4:Y:S01]  /*4d10*/  LDS.128 R20, [R20+0x1f0] ;  /* 0x0001f00014147984 */ /* 0x000f220000000c00 */
[----:B------:R-:W-:Y:S01]  /*4d20*/  ISETP.NE.U32.AND P4, PT, RZ, UR4, PT ;  /* 0x00000004ff007c0c */ /* 0x000fe2000bf85070 */
[----:B--2---:R-:W-:Y:S01]  /*4d30*/  VIADD R0, R0, 0x170 ;  /* 0x0000017000007836 */ /* 0x004fe20000000000 */
[----:B------:R-:W-:Y:S02]  /*4d40*/  SHF.L.U32 R26, R30, 0x1f, RZ ;  /* 0x0000001f1e1a7819 */ /* 0x000fe400000006ff */
[----:B------:R-:W-:Y:S02]  /*4d50*/  ISETP.NE.AND.EX P4, PT, RZ, UR5, PT, P4 ;  /* 0x00000005ff007c0c */ /* 0x000fe4000bf85340 */
[----:B------:R-:W-:Y:S01]  /*4d60*/  PRMT R0, RZ, 0x654, R0 ;  /* 0x00000654ff007816 */ /* 0x000fe20000000000 */
[----:B------:R-:W-:Y:S01]  /*4d70*/  @!PT LDS RZ, [RZ] ;  /* 0x00000000fffff984 */ /* 0x000fe20000000800 */
[----:B------:R-:W-:Y:S01]  /*4d80*/  @!PT LDS RZ, [RZ] ;  /* 0x00000000fffff984 */ /* 0x000fe20000000800 */
[----:B------:R-:W-:Y:S01]  /*4d90*/  @!PT LDS RZ, [RZ] ;  /* 0x00000000fffff984 */ /* 0x000fe20000000800 */
[----:B------:R-:W-:Y:S01]  /*4da0*/  @!PT LDS RZ, [RZ] ;  /* 0x00000000fffff984 */ /* 0x000fe20000000800 */
[----:B------:R2:W-:Y:S06]  /*4db0*/  MEMBAR.ALL.CTA ;  /* 0x0000000000007992 */ /* 0x0005ec0000008000 */
[----:B--2---:R-:W2:Y:S02]  /*4dc0*/  FENCE.VIEW.ASYNC.S ;  /* 0x00000000000073c6 */ /* 0x004ea40000000000 */
[----:B--2---:R2:W-:Y:S01]  /*4dd0*/  SYNCS.ARRIVE.TRANS64.RED.A1T0 RZ, [R0+URZ], RZ ;  /* 0x000000ff00ff79a7 */ /* 0x0045e200081004ff */
[----:B----4-:R-:W-:Y:S11]  /*4de0*/  LOP3.LUT P3, RZ, R22, 0x1, RZ, 0xc0, !PT ;  /* 0x0000000116ff7812 */ /* 0x010ff6000786c0ff */
[----:B------:R-:W-:Y:S02]  /*4df0*/  @!UPT UIADD3 URZ, UPT, UPT, URZ, URZ, URZ ;  /* 0x000000fffffff290 */ /* 0x000fe4000fffe0ff */
[----:B------:R-:W-:Y:S02]  /*4e00*/  @P3 MOV R13, R20 ;  /* 0x00000014000d3202 */ /* 0x000fe40000000f00 */
[----:B------:R-:W-:Y:S01]  /*4e10*/  @P3 LOP3.LUT R8, R21, 0xffff, RZ, 0xc0, !PT ;  /* 0x0000ffff15083812 */ /* 0x000fe200078ec0ff */
[----:B--2---:R-:W-:Y:S06]  /*4e20*/  @!P0 BRA `(.L_x_104) ;  /* 0x0000000000a48947 */ /* 0x004fec0003800000 */
[----:B-1----:R-:W-:Y:S01]  /*4e30*/  IMAD.HI.U32 R31, R24, R7, RZ ;  /* 0x00000007181f7227 */ /* 0x002fe200078e00ff */
[----:B------:R-:W-:Y:S02]  /*4e40*/  ISETP.NE.AND P0, PT, R6, 0x1, PT ;  /* 0x000000010600780c */ /* 0x000fe40003f05270 */
[----:B------:R-:W-:Y:S01]  /*4e50*/  ISETP.NE.AND P2, PT, R72, 0x1, PT ;  /* 0x000000014800780c */ /* 0x000fe20003f45270 */
[----:B---3--:R-:W-:Y:S01]  /*4e60*/  IMAD.HI.U32 R34, R19, R16, RZ ;  /* 0x0000001013227227 */ /* 0x008fe200078e00ff */
[----:B------:R-:W-:Y:S02]  /*4e70*/  SHF.R.U32.HI R31, RZ, R18, R31 ;  /* 0x00000012ff1f7219 */ /* 0x000fe4000001161f */
[----:B------:R-:W-:Y:S01]  /*4e80*/  ISETP.NE.AND P5, PT, R2, 0x1, PT ;  /* 0x000000010200780c */ /* 0x000fe20003fa5270 */
[----:B------:R-:W-:Y:S01]  /*4e90*/  IMAD.HI.U32 R36, R13, R16, RZ ;  /* 0x000000100d247227 */ /* 0x000fe200078e00ff */
[----:B------:R-:W-:Y:S02]  /*4ea0*/  SHF.R.U32.HI R34, RZ, R17, R34 ;  /* 0x00000011ff227219 */ /* 0x000fe40000011622 */
[----:B------:R-:W-:Y:S01]  /*4eb0*/  SEL R3, R24, R31, !P0 ;  /* 0x0000001f18037207 */ /* 0x000fe20004000000 */
[C---:B------:R-:W-:Y:S01]  /*4ec0*/  IMAD.HI.U32 R31, R8.reuse, R7, RZ ;  /* 0x00000007081f7227 */ /* 0x040fe200078e00ff */
[----:B------:R-:W-:Y:S02]  /*4ed0*/  SEL R11, R19, R34, !P5 ;  /* 0x00000022130b7207 */ /* 0x000fe40006800000 */
[----:B------:R-:W-:Y:S01]  /*4ee0*/  SHF.R.U32.HI R36, RZ, R17, R36 ;  /* 0x00000011ff247219 */ /* 0x000fe20000011624 */
[----:B------:R-:W-:Y:S01]  /*4ef0*/  IMAD.HI.U32 R38, R3, R4, RZ ;  /* 0x0000000403267227 */ /* 0x000fe200078e00ff */
[----:B------:R-:W-:Y:S03]  /*4f00*/  SHF.R.U32.HI R31, RZ, R18, R31 ;  /* 0x00000012ff1f7219 */ /* 0x000fe6000001161f */
[----:B------:R-:W-:Y:S01]  /*4f10*/  IMAD.HI.U32 R34, R11, R4, RZ ;  /* 0x000000040b227227 */ /* 0x000fe200078e00ff */
[----:B------:R-:W-:Y:S02]  /*4f20*/  @P2 SHF.R.U32.HI R3, RZ, R5, R38 ;  /* 0x00000005ff032219 */ /* 0x000fe40000011626 */
[----:B------:R-:W-:Y:S02]  /*4f30*/  SEL R9, R8, R31, !P0 ;  /* 0x0000001f08097207 */ /* 0x000fe40004000000 */
[----:B------:R-:W-:Y:S01]  /*4f40*/  @P2 SHF.R.U32.HI R11, RZ, R5, R34 ;  /* 0x00000005ff0b2219 */ /* 0x000fe20000011622 */
[C---:B------:R-:W-:Y:S01]  /*4f50*/  IMAD R10, R72.reuse, R3, RZ ;  /* 0x00000003480a7224 */ /* 0x040fe200078e02ff */
[----:B------:R-:W-:Y:S01]  /*4f60*/  SEL R3, R13, R36, !P5 ;  /* 0x000000240d037207 */ /* 0x000fe20006800000 */
[C---:B------:R-:W-:Y:S03]  /*4f70*/  IMAD.HI.U32 R14, R9.reuse, R4, RZ ;  /* 0x00000004090e7227 */ /* 0x040fe600078e00ff */
[----:B------:R-:W-:Y:S01]  /*4f80*/  ISETP.GE.AND P0, PT, R9, R10, PT ;  /* 0x0000000a0900720c */ /* 0x000fe20003f06270 */
[C---:B------:R-:W-:Y:S01]  /*4f90*/  IMAD R12, R72.reuse, R11, RZ ;  /* 0x0000000b480c7224 */ /* 0x040fe200078e02ff */
[-C--:B------:R-:W-:Y:S04]  /*4fa0*/  SHF.R.U32.HI R14, RZ, R5.reuse, R14 ;  /* 0x00000005ff0e7219 */ /* 0x080fe8000001160e */
[----:B------:R-:W-:Y:S02]  /*4fb0*/  ISETP.GE.OR P0, PT, R3, R12, P0 ;  /* 0x0000000c0300720c */ /* 0x000fe40000706670 */
[----:B------:R-:W-:Y:S05]  /*4fc0*/  SEL R15, R9, R14, !P2 ;  /* 0x0000000e090f7207 */ /* 0x000fea0005000000 */
[----:B------:R-:W-:Y:S04]  /*4fd0*/  IMAD.MOV R14, RZ, RZ, -R15 ;  /* 0x000000ffff0e7224 */ /* 0x000fe800078e0a0f */
[----:B------:R-:W-:Y:S02]  /*4fe0*/  IMAD R14, R72, R14, R9 ;  /* 0x0000000e480e7224 */ /* 0x000fe400078e0209 */
[C---:B------:R-:W-:Y:S05]  /*4ff0*/  @!P0 IMAD.HI.U32 R10, R3.reuse, R4, RZ ;  /* 0x00000004030a8227 */ /* 0x040fea00078e00ff */
[----:B------:R-:W-:Y:S04]  /*5000*/  @!P0 SHF.R.U32.HI R10, RZ, R5, R10 ;  /* 0x00000005ff0a8219 */ /* 0x000fe8000001160a */
[----:B------:R-:W-:Y:S01]  /*5010*/  @!P0 SEL R0, R3, R10, !P2 ;  /* 0x0000000a03008207 */ /* 0x000fe20005000000 */
[----:B------:R-:W-:Y:S03]  /*5020*/  IMAD.MOV R10, RZ, RZ, -R3 ;  /* 0x000000ffff0a7224 */ /* 0x000fe600078e0a03 */
[----:B------:R-:W-:Y:S01]  /*5030*/  @!P0 IADD3 R15, PT, PT, R15, -R0, RZ ;  /* 0x800000000f0f8210 */ /* 0x000fe20007ffe0ff */
[----:B------:R-:W-:Y:S01]  /*5040*/  @!P0 IMAD R0, R11, R14, R0 ;  /* 0x0000000e0b008224 */ /* 0x000fe200078e0200 */
[----:B------:R-:W-:Y:S01]  /*5050*/  IADD3 R11, PT, PT, -R9, RZ, RZ ;  /* 0x000000ff090b7210 */ /* 0x000fe20007ffe1ff */
[----:B------:R-:W-:Y:S02]  /*5060*/  IMAD R13, R2, R10, R13 ;  /* 0x0000000a020d7224 */ /* 0x000fe400078e020d */
[----:B------:R-:W-:Y:S02]  /*5070*/  @!P0 IMAD R9, R15, R72, R3 ;  /* 0x000000480f098224 */ /* 0x000fe400078e0203 */
[----:B------:R-:W-:Y:S02]  /*5080*/  @!P0 IMAD.MOV.U32 R3, RZ, RZ, R0 ;  /* 0x000000ffff038224 */ /* 0x000fe400078e0000 */
[----:B------:R-:W-:Y:S02]  /*5090*/  IMAD R8, R6, R11, R8 ;  /* 0x0000000b06087224 */ /* 0x000fe400078e0208 */
[----:B------:R-:W-:Y:S02]  /*50a0*/  IMAD R13, R3, R2, R13 ;  /* 0x00000002030d7224 */ /* 0x000fe400078e020d */
[----:B------:R-:W-:Y:S02]  /*50b0*/  IMAD R8, R9, R6, R8 ;  /* 0x0000000609087224 */ /* 0x000fe400078e0208 */
.L_x_104:
[----:B------:R-:W-:Y:S05]  /*50c0*/  BRA.U UP1, `(.L_x_105) ;  /* 0x0000000101107547 */ /* 0x000fea000b800000 */
[----:B------:R-:W-:Y:S04]  /*50d0*/  MOV R0, UR7 ;  /* 0x0000000700007c02 */ /* 0x000fe80008000f00 */
[----:B------:R-:W-:Y:S04]  /*50e0*/  SHF.L.U32 R3, R0, 0x1f, RZ ;  /* 0x0000001f00037819 */ /* 0x000fe800000006ff */
[----:B------:R-:W2:Y:S02]  /*50f0*/  SYNCS.PHASECHK.TRANS64.TRYWAIT P0, [UR6+0x158], R3 ;  /* 0x00015803ff0075a7 */ /* 0x000ea40008001106 */
[----:B--2---:R-:W-:Y:S05]  /*5100*/  @!P0 BRA `(.L_x_106) ;  /* 0x0000003800588947 */ /* 0x004fea0003800000 */
.L_x_105:
[----:B------:R-:W-:Y:S05]  /*5110*/  BRA.U !UP3, `(.L_x_107) ;  /* 0x000000010b347547 */ /* 0x000fea000b800000 */
[----:B------:R-:W-:Y:S01]  /*5120*/  UPLOP3.LUT UP0, UPT, UPT, UPT, UP2, 0x80, 0x8 ;  /* 0x000000000008789c */ /* 0x000fe20003f0f020 */
[----:B--2---:R-:W-:Y:S02]  /*5130*/  HFMA2 R0, -RZ, RZ, 0, 5.9604644775390625e-08 ;  /* 0x00000001ff007431 */ /* 0x004fe400000001ff */
[----:B------:R-:W-:Y:S03]  /*5140*/  IMAD.MOV.U32 R167, RZ, RZ, 0x1 ;  /* 0x00000001ffa77424 */ /* 0x000fe600078e00ff */
[----:B------:R-:W-:Y:S05]  /*5150*/  PLOP3.LUT P0, PT, PT, PT, UP0, 0x80, 0x8 ;  /* 0x000000000008781c */ /* 0x000fea0003f0f008 */
[----:B------:R-:W2:Y:S01]  /*5160*/  @UP0 LDCU.64 UR10, c[0x0][0x888] ;  /* 0x00011100ff0a07ac */ /* 0x000ea20008000a00 */
[----:B------:R-:W-:Y:S07]  /*5170*/  @UP0 UIMAD UR8, UR36, UR4, URZ ;  /* 0x00000004240802a4 */ /* 0x000fee000f8e02ff */
[----:B------:R-:W-:Y:S01]  /*5180*/  @!P0 PRMT R167, R0, 0x7610, R167 ;  /* 0x0000761000a78816 */ /* 0x000fe200000000a7 */
[----:B--2---:R-:W-:Y:S03]  /*5190*/  @UP0 UIMAD.WIDE UR10, UR8, 0x4, UR10 ;  /* 0x00000004080a08a5 */ /* 0x004fe6000f8e020a */
[----:B------:R-:W2:Y:S03]  /*51a0*/  @!UP0 LDCU UR8, c[0x0][0x880] ;  /* 0x00011000ff0887ac */ /* 0x000ea60008000800 */
[----:B------:R-:W-:Y:S01]  /*51b0*/  IMAD.U32 R10, RZ, RZ, UR10 ;  /* 0x0000000aff0a7e24 */ /* 0x000fe2000f8e00ff */
[----:B------:R-:W-:Y:S05]  /*51c0*/  MOV R11, UR11 ;  /* 0x0000000b000b7c02 */ /* 0x000fea0008000f00 */
[----:B-----5:R4:W5:Y:S02]  /*51d0*/  @P0 LDG.E R80, desc[UR40][R10.64] ;  /* 0x000000280a500981 */ /* 0x020964000c1e1900 */
[----:B--2-4-:R-:W-:Y:S07]  /*51e0*/  @!P0 IMAD.U32 R80, RZ, RZ, UR8 ;  /* 0x00000008ff508e24 */ /* 0x014fee000f8e00ff */
.L_x_107:
[----:B-----5:R-:W-:Y:S01]  /*51f0*/  @!P4 ISETP.EQ.AND P5, PT, R80, RZ, PT ;  /* 0x000000ff5000c20c */ /* 0x020fe20003fa2270 */
[----:B------:R-:W-:Y:S01]  /*5200*/  @!UPT UIADD3 URZ, UPT, UPT, URZ, URZ, URZ ;  /* 0x000000fffffff290 */ /* 0x000fe2000fffe0ff */
[----:B------:R-:W-:Y:S11]  /*5210*/  @!P4 BRA `(.L_x_108) ;  /* 0x000000000014c947 */ /* 0x000ff60003800000 */
[----:B------:R-:W-:Y:S02]  /*5220*/  LOP3.LUT P0, RZ, R167, 0xff, RZ, 0xc0, !PT ;  /* 0x000000ffa7ff7812 */ /* 0x000fe4000780c0ff */
[----:B------:R-:W-:Y:S04]  /*5230*/  PLOP3.LUT P5, PT, PT, PT, UP0, 0x80, 0x8 ;  /* 0x000000000008781c */ /* 0x000fe80003faf008 */
[----:B------:R-:W-:Y:S07]  /*5240*/  PLOP3.LUT P5, PT, P5, PT, PT, 0x8, 0x80 ;  /* 0x000000000080781c */ /* 0x000fee0002fae170 */
[----:B------:R-:W-:Y:S11]  /*5250*/  @P0 ISETP.EQ.AND P5, PT, R80, RZ, PT ;  /* 0x000000ff5000020c */ /* 0x000ff60003fa2270 */
[----:B------:R-:W-:Y:S02]  /*5260*/  @!UPT UIADD3 URZ, UPT, UPT, URZ, URZ, URZ ;  /* 0x000000fffffff290 */ /* 0x000fe4000fffe0ff */
.L_x_108:
[----:B------:R-:W4:Y:S01]  /*5270*/  SYNCS.PHASECHK.TRANS64.TRYWAIT P4, [UR6+0x148], R26 ;  /* 0x0001481aff0075a7 */ /* 0x000f220008081106 */
[----:B------:R-:W-:Y:S01]  /*5280*/  @P3 SHF.R.U32.HI R27, RZ, 0x10, R21 ;  /* 0x00000010ff1b3819 */ /* 0x000fe20000011615 */
[----:B------:R-:W-:Y:S01]  /*5290*/  VIADD R29, R29, 0x1 ;  /* 0x000000011d1d7836 */ /* 0x000fe20000000000 */
[----:B------:R-:W5:Y:S08]  /*52a0*/  LDC.64 R14, c[0x0][0xb10] ;  /* 0x0002c400ff0e7b82 */ /* 0x000f700000000a00 */
[----:B------:R-:W1:Y:S08]  /*52b0*/  LDC.64 R10, c[0x0][0xb18] ;  /* 0x0002c600ff0a7b82 */ /* 0x000e700000000a00 */
[----:B--2---:R-:W2:Y:S08]  /*52c0*/  @!P1 LDC R0, c[0x0][0xb20] ;  /* 0x0002c800ff009b82 */ /* 0x004eb00000000800 */
[----:B------:R-:W3:Y:S01]  /*52d0*/  @!P1 LDC R3, c[0x0][0xb0c] ;  /* 0x0002c300ff039b82 */ /* 0x000ee20000000800 */
[----:B-----5:R-:W-:Y:S05]  /*52e0*/  @!P1 IMAD.HI.U32 R14, R13, R14, RZ ;  /* 0x0000000e0d0e9227 */ /* 0x020fea00078e00ff */
[----:B------:R-:W-:Y:S01]  /*52f0*/  @!P1 SHF.R.U32.HI R14, RZ, R15, R14 ;  /* 0x0000000fff0e9219 */ /* 0x000fe2000001160e */
[----:B-1----:R-:W-:Y:S01]  /*5300*/  @!P1 IMAD.HI.U32 R11, R8, R11, RZ ;  /* 0x0000000b080b9227 */ /* 0x002fe200078e00ff */
[----:B------:R-:W-:Y:S04]  /*5310*/  @!P1 ISETP.NE.AND P0, PT, R10, 0x1, PT ;  /* 0x000000010a00980c */ /* 0x000fe80003f05270 */
[----:B--2---:R-:W-:Y:S02]  /*5320*/  @!P1 SHF.R.U32.HI R9, RZ, R0, R11 ;  /* 0x00000000ff099219 */ /* 0x004fe4000001160b */
[----:B---3--:R-:W-:Y:S02]  /*5330*/  @!P1 ISETP.NE.AND P2, PT, R3, 0x1, PT ;  /* 0x000000010300980c */ /* 0x008fe40003f45270 */
[----:B------:R-:W-:Y:S02]  /*5340*/  @!P1 SEL R9, R8, R9, !P0 ;  /* 0x0000000908099207 */ /* 0x000fe40004000000 */
[----:B------:R-:W-:Y:S02]  /*5350*/  ELECT P0, URZ, PT ;  /* 0x0000000000ff782f */ /* 0x000fe40003800000 */
[----:B------:R-:W-:Y:S05]  /*5360*/  @!P1 SEL R14, R13, R14, !P2 ;  /* 0x0000000e0d0e9207 */ /* 0x000fea0005000000 */
[----:B------:R-:W-:Y:S02]  /*5370*/  @!P1 IMAD.IADD R0, R9, 0x1, -R14 ;  /* 0x0000000109009824 */ /* 0x000fe400078e0a0e */
[----:B------:R-:W-:Y:S02]  /*5380*/  @!P1 IMAD.IADD R9, R14, 0x1, -R9 ;  /* 0x000000010e099824 */ /* 0x000fe400078e0a09 */
[----:B------:R-:W-:Y:S02]  /*5390*/  @!P1 IMAD R13, R0, R3, R13 ;  /* 0x00000003000d9224 */ /* 0x000fe400078e020d */
[----:B------:R-:W-:Y:S01]  /*53a0*/  @!P1 IMAD R8, R9, R10, R8 ;  /* 0x0000000a09089224 */ /* 0x000fe200078e0208 */
[----:B----4-:R-:W-:Y:S06]  /*53b0*/  @!P4 BRA `(.L_x_109) ;  /* 0x0000003400c4c947 */ /* 0x010fec0003800000 */
.L_x_195:
[----:B------:R-:W-:Y:S01]  /*53c0*/  PLOP3.LUT P5, PT, P5, P0, PT, 0xf2, 0x2f ;  /* 0x00000000002f781c */ /* 0x000fe20002fa1e72 */
[----:B------:R-:W-:Y:S01]  /*53d0*/  UMOV UR14, 0x0 ;  /* 0x00000000000e7882 */ /* 0x000fe20000000000 */
[----:B------:R-:W-:Y:S01]  /*53e0*/  LOP3.LUT R30, R30, 0x1, RZ, 0x3c, !PT ;  /* 0x000000011e1e7812 */ /* 0x000fe200078e3cff */
[----:B------:R-:W-:Y:S01]  /*53f0*/  UMOV UR15, 0x10000000 ;  /* 0x10000000000f7882 */ /* 0x000fe20000000000 */
[----:B------:R-:W-:Y:S01]  /*5400*/  UMOV UR12, UR36 ;  /* 0x00000024000c7c82 */ /* 0x000fe20008000000 */
[----:B------:R-:W-:Y:S08]  /*5410*/  @P3 R2UR UR36, R27 ;  /* 0x000000001b2432ca */ /* 0x000ff000000e0000 */
[----:B-1----:R-:W-:Y:S01]  /*5420*/  @!P5 IADD3 R3, P0, PT, R32, 0x580, RZ ;  /* 0x000005802003d810 */ /* 0x002fe20007f1e0ff */
[----:B------:R-:W-:Y:S01]  /*5430*/  @!P5 IMAD.SHL.U32 R166, R166, 0x40, RZ ;  /* 0x00000040a6a6d824 */ /* 0x000fe200078e00ff */
[----:B------:R-:W-:Y:S01]  /*5440*/  VOTEU.ALL UP1, P5 ;  /* 0x0000000000ff7886 */ /* 0x000fe20002820000 */
[----:B------:R-:W-:Y:S01]  /*5450*/  @!P5 IMAD.SHL.U32 R165, R165, 0x80, RZ ;  /* 0x00000080a5a5d824 */ /* 0x000fe200078e00ff */
[----:B------:R-:W-:Y:S01]  /*5460*/  @!P5 R2UR UR9, R3 ;  /* 0x000000000309d2ca */ /* 0x000fe200000e0000 */
[----:B------:R-:W-:Y:S01]  /*5470*/  @!P5 IMAD.X R0, RZ, RZ, R33, P0 ;  /* 0x000000ffff00d224 */ /* 0x000fe200000e0621 */
[----:B------:R-:W-:Y:S01]  /*5480*/  @!P5 R2UR UR10, R166 ;  /* 0x00000000a60ad2ca */ /* 0x000fe200000e0000 */
[----:B------:R-:W-:Y:S01]  /*5490*/  IMAD.IADD R166, R8, 0x1, R145 ;  /* 0x0000000108a67824 */ /* 0x000fe200078e0291 */
[----:B------:R-:W-:Y:S01]  /*54a0*/  @!P5 R2UR UR11, R165 ;  /* 0x00000000a50bd2ca */ /* 0x000fe200000e0000 */
[----:B------:R-:W-:Y:S01]  /*54b0*/  IMAD.IADD R165, R13, 0x1, R164 ;  /* 0x000000010da57824 */ /* 0x000fe200078e02a4 */
[----:B------:R-:W-:Y:S02]  /*54c0*/  @!P5 R2UR UR8, R0 ;  /* 0x000000000008d2ca */ /* 0x000fe400000e0000 */
[C---:B------:R-:W-:Y:S04]  /*54d0*/  ISETP.NE.AND P0, PT, R29.reuse, 0x2, PT ;  /* 0x000000021d00780c */ /* 0x040fe80003f05270 */
[----:B------:R-:W-:Y:S01]  /*54e0*/  SEL R3, RZ, 0x1, P0 ;  /* 0x00000001ff037807 */ /* 0x000fe20000000000 */
[----:B------:R-:W-:Y:S01]  /*54f0*/  IMAD.U32 R10, RZ, RZ, UR9 ;  /* 0x00000009ff0a7e24 */ /* 0x000fe2000f8e00ff */
[----:B------:R-:W-:Y:S01]  /*5500*/  @!UP1 UIADD3 UR9, UPT, UPT, UR6, 0x140, URZ ;  /* 0x0000014006099890 */ /* 0x000fe2000fffe0ff */
[----:B------:R-:W-:Y:S02]  /*5510*/  SEL R29, R29, RZ, P0 ;  /* 0x000000ff1d1d7207 */ /* 0x000fe40000000000 */
[----:B------:R-:W-:Y:S02]  /*5520*/  LOP3.LUT R28, R28, R3, RZ, 0x3c, !PT ;  /* 0x000000031c1c7212 */ /* 0x000fe400078e3cff */
[----:B------:R-:W-:Y:S01]  /*5530*/  IMAD.U32 R11, RZ, RZ, UR8 ;  /* 0x00000008ff0b7e24 */ /* 0x000fe2000f8e00ff */
[----:B------:R-:W-:Y:S01]  /*5540*/  @!P5 R2UR UR16, R10 ;  /* 0x000000000a10d2ca */ /* 0x000fe200000e0000 */
[----:B------:R-:W-:Y:S01]  /*5550*/  @!UP1 UIADD3 UR8, UPT, UPT, UR6, 0x400, URZ ;  /* 0x0000040006089890 */ /* 0x000fe2000fffe0ff */
[----:B------:R-:W-:Y:S02]  /*5560*/  VOTEU.ALL UP1, P5 ;  /* 0x0000000000ff7886 */ /* 0x000fe40002820000 */
[----:B------:R-:W-:Y:S11]  /*5570*/  @!P5 R2UR UR17, R11 ;  /* 0x000000000b11d2ca */ /* 0x000ff600000e0000 */
[----:B------:R-:W-:Y:S02]  /*5580*/  @!UPT UIADD3 URZ, UPT, UPT, URZ, URZ, URZ ;  /* 0x000000fffffff290 */ /* 0x000fe4000fffe0ff */
[----:B------:R2:W-:Y:S01]  /*5590*/  @!UP1 UTMALDG.3D [UR8], [UR16], desc[UR14] ;  /* 0x00000e08100095b4 */ /* 0x0005e20008011000 */
[----:B------:R2:W-:Y:S01]  /*55a0*/  @!P5 SYNCS.ARRIVE.TRANS64.RED.A0TR RZ, [UR6+0x140], R25 ;  /* 0x00014019ffffd9a7 */ /* 0x0005e20008300406 */
[----:B------:R-:W-:Y:S01]  /*55b0*/  UPLOP3.LUT UP1, UPT, UPT, UPT, UPT, 0x80, 0x8 ;  /* 0x000000000008789c */ /* 0x000fe20003f2f070 */
[----:B------:R-:W-:Y:S01]  /*55c0*/  SYNCS.ARRIVE.TRANS64.RED.A1T0 RZ, [UR37], RZ ;  /* 0x000000ffffff79a7 */ /* 0x000fe20008100425 */
[----:B------:R-:W-:Y:S09]  /*55d0*/  @P3 BRA `(.L_x_110) ;  /* 0xfffffff400b43947 */ /* 0x000ff2000383ffff */
[----:B------:R-:W-:Y:S07]  /*55e0*/  MOV R0, UR6 ;  /* 0x0000000600007c02 */ /* 0x000fee0008000f00 */
.L_x_111:
[----:B-1----:R-:W-:-:S04]  /*55f0*/  SHF.L.U32 R3, R30, 0x1f, RZ ;  /* 0x0000001f1e037819 */ /* 0x002fc800000006ff */
[----:B------:R1:W3:Y:S03]  /*5600*/  SYNCS.PHASECHK.TRANS64.TRYWAIT P0, [R0+URZ+0x148], R3 ;  /* 0x00014803000075a7 */ /* 0x0002e600080011ff */
[----:B---3--:R-:W-:Y:S05]  /*5610*/  @!P0 NANOSLEEP.SYNCS 0x989680 ;  /* 0x009896800000895d */ /* 0x008fea0003900000 */
[----:B------:R-:W3:Y:S02]  /*5620*/  @!P0 SYNCS.PHASECHK.TRANS64 P0, [R0+URZ+0x148], R3 ;  /* 0x00014803000085a7 */ /* 0x000ee400080010ff */
[----:B--23--:R-:W-:Y:S05]  /*5630*/  @P0 EXIT ;  /* 0x000000000000094d */ /* 0x00cfea0003800000 */
[----:B------:R-:W-:Y:S05]  /*5640*/  BRA `(.L_x_111) ;  /* 0xfffffffc00e87947 */ /* 0x000fea000383ffff */
.L_x_102:
[----:B------:R-:W-:-:S06]  /*5650*/  UISETP.GE.AND UP1, UPT, UR10, 0x4, UPT ;  /* 0x000000040a00788c */ /* 0x000fcc000bf26270 */
[----:B------:R-:W-:-:S13]  /*5660*/  PLOP3.LUT P0, PT, PT, PT, UP1, 0x80, 0x8 ;  /* 0x000000000008781c */ /* 0x000fda0003f0f018 */
[----:B------:R-:W-:Y:S05]  /*5670*/  @!P0 EXIT ;  /* 0x000000000000894d */ /* 0x000fea0003800000 */
[----:B------:R-:W-:Y:S01]  /*5680*/  BAR.SYNC.DEFER_BLOCKING 0x6, 0xa0 ;  /* 0x0182800000007b1d */ /* 0x000fe20000010000 */
[C---:B------:R-:W-:Y:S01]  /*5690*/  IMAD.SHL.U32 R179, R175.reuse, 0x40, RZ ;  /* 0x00000040afb37824 */ /* 0x040fe200078e00ff */
[C---:B------:R-:W-:Y:S01]  /*56a0*/  R2P PR, R175.reuse, 0x6 ;  /* 0x00000006af007804 */ /* 0x040fe20000000000 */
[C---:B------:R-:W-:Y:S01]  /*56b0*/  IMAD.SHL.U32 R2, R175.reuse, 0x8, RZ ;  /* 0x00000008af027824 */ /* 0x040fe200078e00ff */
[----:B------:R-:W-:Y:S01]  /*56c0*/  SHF.L.U32 R79, R175, 0x10, RZ ;  /* 0x00000010af4f7819 */ /* 0x000fe200000006ff */
[----:B------:R-:W-:Y:S01]  /*56d0*/  IMAD.MOV.U32 R178, RZ, RZ, 0x10 ;  /* 0x00000010ffb27424 */ /* 0x000fe200078e00ff */
[----:B------:R-:W-:Y:S01]  /*56e0*/  UMOV UR43, 0x400 ;  /* 0x00000400002b7882 */ /* 0x000fe20000000000 */
[----:B------:R-:W-:Y:S01]  /*56f0*/  LOP3.LUT R3, R179, 0x180, RZ, 0xc0, !PT ;  /* 0x00000180b3037812 */ /* 0x000fe200078ec0ff */
[----:B------:R-:W-:Y:S01]  /*5700*/  ULEA UR43, UR37, UR43, 0x18 ;  /* 0x0000002b252b7291 */ /* 0x000fe2000f8ec0ff */
[----:B------:R-:W1:Y:S01]  /*5710*/  LDC R173, c[0x0][0x370] ;  /* 0x0000dc00ffad7b82 */ /* 0x000e620000000800 */
[----:B------:R-:W-:Y:S01]  /*5720*/  SEL R178, R178, 0xfffffff0, !P1 ;  /* 0xfffffff0b2b27807 */ /* 0x000fe20004800000 */
[----:B------:R-:W-:Y:S01]  /*5730*/  HFMA2 R188, -RZ, RZ, 0, 0 ;  /* 0x00000000ffbc7431 */ /* 0x000fe200000001ff */
[----:B------:R-:W-:Y:S01]  /*5740*/  LOP3.LUT R2, R3, 0x30, R2, 0xf8, !PT ;  /* 0x0000003003027812 */ /* 0x000fe200078ef802 */
[----:B------:R-:W-:Y:S01]  /*5750*/  UIADD3 UR4, UPT, UPT, UR43, 0x2400, URZ ;  /* 0x000024002b047890 */ /* 0x000fe2000fffe0ff */
[----:B------:R-:W-:Y:S01]  /*5760*/  LOP3.LUT R79, R79, 0x600000, RZ, 0xc0, !PT ;  /* 0x006000004f4f7812 */ /* 0x000fe200078ec0ff */
[----:B------:R-:W-:Y:S01]  /*5770*/  IMAD.MOV.U32 R76, RZ, RZ, RZ ;  /* 0x000000ffff4c7224 */ /* 0x000fe200078e00ff */
[----:B------:R-:W-:Y:S01]  /*5780*/  LOP3.LUT R179, R2, 0x1e40, R179, 0xf8, !PT ;  /* 0x00001e4002b37812 */ /* 0x000fe200078ef8b3 */
[----:B------:R-:W2:Y:S01]  /*5790*/  LDC R74, c[0x0][0xb0c] ;  /* 0x0002c300ff4a7b82 */ /* 0x000ea20000000800 */
[----:B------:R-:W-:Y:S01]  /*57a0*/  IMAD.MOV.U32 R2, RZ, RZ, 0x20 ;  /* 0x00000020ff027424 */ /* 0x000fe200078e00ff */
[----:B------:R-:W-:Y:S01]  /*57b0*/  CS2R R182, SRZ ;  /* 0x0000000000b67805 */ /* 0x000fe2000001ff00 */
[----:B------:R-:W-:Y:S01]  /*57c0*/  IMAD.MOV.U32 R184, RZ, RZ, RZ ;  /* 0x000000ffffb87224 */ /* 0x000fe200078e00ff */
[----:B------:R-:W3:Y:S01]  /*57d0*/  LDCU.64 UR46, c[0x0][0x348] ;  /* 0x00006900ff2e77ac */ /* 0x000ee20008000a00 */
[----:B------:R-:W-:Y:S01]  /*57e0*/  VIADD R3, R179, UR43 ;  /* 0x0000002bb3037c36 */ /* 0x000fe20008000000 */
[----:B------:R-:W-:Y:S01]  /*57f0*/  SEL R2, R2, 0xffffffe0, !P2 ;  /* 0xffffffe002027807 */ /* 0x000fe20005000000 */
[----:B------:R-:W4:Y:S01]  /*5800*/  LDS R0, [UR43+0x210] ;  /* 0x0002102bff007984 */ /* 0x000f220008000800 */
[----:B------:R-:W1:Y:S01]  /*5810*/  LDC R172, c[0x0][0xb20] ;  /* 0x0002c800ffac7b82 */ /* 0x000e620000000800 */
[----:B------:R-:W-:Y:S01]  /*5820*/  IMAD.U32 R185, RZ, RZ, UR4 ;  /* 0x00000004ffb97e24 */ /* 0x000fe2000f8e00ff */
[----:B------:R-:W-:Y:S01]  /*5830*/  SHF.R.U32.HI R5, RZ, 0x4, R2 ;  /* 0x00000004ff057819 */ /* 0x000fe20000011602 */
[--C-:B------:R-:W-:Y:S01]  /*5840*/  IMAD.IADD R177, R2, 0x1, R3.reuse ;  /* 0x0000000102b17824 */ /* 0x100fe200078e0203 */
[----:B------:R-:W1:Y:S02]  /*5850*/  LDCU.64 UR38, c[0x0][0x888] ;  /* 0x00011100ff2677ac */ /* 0x000e640008000a00 */
[C---:B------:R-:W-:Y:S01]  /*5860*/  LEA.HI R176, R178.reuse, R5, RZ, 0x1c ;  /* 0x00000005b2b07211 */ /* 0x040fe200078fe0ff */
[----:B------:R-:W-:Y:S01]  /*5870*/  IMAD.IADD R178, R178, 0x1, R3 ;  /* 0x00000001b2b27824 */ /* 0x000fe200078e0203 */
[----:B------:R-:W1:Y:S01]  /*5880*/  LDC R73, c[0x0][0xb30] ;  /* 0x0002cc00ff497b82 */ /* 0x000e620000000800 */
[----:B------:R-:W-:Y:S01]  /*5890*/  UIADD3 UR42, UPT, UPT, UR43, 0x400, URZ ;  /* 0x000004002b2a7890 */ /* 0x000fe2000fffe0ff */
[----:B------:R-:W-:-:S06]  /*58a0*/  LEA R176, R176, R3, 0x4 ;  /* 0x00000003b0b07211 */ /* 0x000fcc00078e20ff */
[----:B------:R-:W1:Y:S08]  /*58b0*/  LDC.64 R158, c[0x0][0xb10] ;  /* 0x0002c400ff9e7b82 */ /* 0x000e700000000a00 */
[----:B------:R-:W1:Y:S08]  /*58c0*/  LDC.64 R70, c[0x0][0xb18] ;  /* 0x0002c600ff467b82 */ /* 0x000e700000000a00 */
[----:B------:R-:W1:Y:S01]  /*58d0*/  LDC.64 R154, c[0x0][0x888] ;  /* 0x00022200ff9a7b82 */ /* 0x000e620000000a00 */
[----:B----4-:R-:W-:-:S07]  /*58e0*/  IMAD.IADD R79, R0, 0x1, R79 ;  /* 0x00000001004f7824 */ /* 0x010fce00078e024f */
[----:B------:R-:W4:Y:S08]  /*58f0*/  LDC.64 R68, c[0x0][0xb28] ;  /* 0x0002ca00ff447b82 */ /* 0x000f300000000a00 */
[----:B------:R-:W1:Y:S08]  /*5900*/  LDC.64 R156, c[0x0][0x890] ;  /* 0x00022400ff9c7b82 */ /* 0x000e700000000a00 */
[----:B------:R-:W1:Y:S08]  /*5910*/  LDC.64 R152, c[0x0][0x8b0] ;  /* 0x00022c00ff987b82 */ /* 0x000e700000000a00 */
[----:B------:R-:W1:Y:S08]  /*5920*/  LDC.64 R146, c[0x0][0x8a8] ;  /* 0x00022a00ff927b82 */ /* 0x000e700000000a00 */
[----:B--23--:R-:W1:Y:S02]  /*5930*/  LDC R174, c[0x0][0x374] ;  /* 0x0000dd00ffae7b82 */ /* 0x00ce640000000800 */
.L_x_129:
[C---:B------:R-:W-:Y:S02]  /*5940*/  LEA R0, R188.reuse, UR43, 0x3 ;  /* 0x0000002bbc007c11 */ /* 0x040fe4000f8e18ff */
[----:B------:R-:W-:Y:S02]  /*5950*/  SHF.L.U32 R3, R183, 0x1f, RZ ;  /* 0x0000001fb7037819 */ /* 0x000fe400000006ff */
[----:B------:R-:W-:Y:S02]  /*5960*/  LEA R16, R188, UR43, 0x4 ;  /* 0x0000002bbc107c11 */ /* 0x000fe4000f8e20ff */
[----:B--2---:R-:W2:Y:S02]  /*5970*/  SYNCS.PHASECHK.TRANS64.TRYWAIT P0, [R0+URZ+0x160], R3 ;  /* 0x00016003000075a7 */ /* 0x004ea400080011ff */
[----:B--23--:R-:W-:Y:S05]  /*5980*/  @!P0 BRA `(.L_x_112) ;  /* 0x0000003000688947 */ /* 0x00cfea0003800000 */
.L_x_196:
[----:B------:R-:W3:Y:S01]  /*5990*/  LDC.64 R12, c[0x0][0xb10] ;  /* 0x0002c400ff0c7b82 */ /* 0x000ee20000000a00 */
[----:B------:R-:W4:Y:S01]  /*59a0*/  LDS.128 R16, [R16+0x1f0] ;  /* 0x0001f00010107984 */ /* 0x000f220000000c00 */
[----:B-1----:R-:W-:Y:S01]  /*59b0*/  ISETP.NE.AND P1, PT, R73, 0x1, PT ;  /* 0x000000014900780c */ /* 0x002fe20003f25270 */
[----:B--2---:R-:W-:Y:S01]  /*59c0*/  VIADD R0, R0, 0x170 ;  /* 0x0000017000007836 */ /* 0x004fe20000000000 */
[----:B------:R-:W-:Y:S04]  /*59d0*/  ISETP.GE.AND P0, PT, R72, 0x1, PT ;  /* 0x000000014800780c */ /* 0x000fe80003f06270 */
[----:B------:R-:W1:Y:S01]  /*59e0*/  LDC.64 R10, c[0x0][0xb18] ;  /* 0x0002c600ff0a7b82 */ /* 0x000e620000000a00 */
[----:B------:R-:W-:Y:S01]  /*59f0*/  PRMT R0, RZ, 0x654, R0 ;  /* 0x00000654ff007816 */ /* 0x000fe20000000000 */
[----:B------:R-:W-:Y:S01]  /*5a00*/  @!PT LDS RZ, [RZ] ;  /* 0x00000000fffff984 */ /* 0x000fe20000000800 */
[----:B------:R-:W-:Y:S01]  /*5a10*/  @!PT LDS RZ, [RZ] ;  /* 0x00000000fffff984 */ /* 0x000fe20000000800 */
[----:B------:R-:W-:Y:S01]  /*5a20*/  @!PT LDS RZ, [RZ] ;  /* 0x00000000fffff984 */ /* 0x000fe20000000800 */
[----:B------:R-:W-:Y:S01]  /*5a30*/  @!PT LDS RZ, [RZ] ;  /* 0x00000000fffff984 */ /* 0x000fe20000000800 */
[----:B------:R2:W-:Y:S06]  /*5a40*/  MEMBAR.ALL.CTA ;  /* 0x0000000000007992 */ /* 0x0005ec0000008000 */
[----:B--2---:R-:W2:Y:S01]  /*5a50*/  FENCE.VIEW.ASYNC.S ;  /* 0x00000000000073c6 */ /* 0x004ea20000000000 */
[----:B------:R-:W1:Y:S08]  /*5a60*/  @!P1 LDC R14, c[0x0][0xb20] ;  /* 0x0002c800ff0e9b82 */ /* 0x000e700000000800 */
[----:B------:R-:W1:Y:S01]  /*5a70*/  @!P1 LDC R9, c[0x0][0xb0c] ;  /* 0x0002c300ff099b82 */ /* 0x000e620000000800 */
[----:B--2---:R2:W-:Y:S01]  /*5a80*/  SYNCS.ARRIVE.TRANS64.RED.A1T0 RZ, [R0+URZ], RZ ;  /* 0x000000ff00ff79a7 */ /* 0x0045e200081004ff */
[----:B----4-:R-:W-:Y:S04]  /*5a90*/  LOP3.LUT P4, RZ, R18, 0x1, RZ, 0xc0, !PT ;  /* 0x0000000112ff7812 */ /* 0x010fe8000788c0ff */
[----:B------:R-:W-:Y:S09]  /*5aa0*/  P2R R186, PR, RZ, 0x10 ;  /* 0x00000010ffba7803 */ /* 0x000ff20000000000 */
[----:B------:R-:W-:Y:S02]  /*5ab0*/  @P4 MOV R77, R16 ;  /* 0x00000010004d4202 */ /* 0x000fe40000000f00 */
[----:B------:R-:W-:Y:S01]  /*5ac0*/  @P4 LOP3.LUT R75, R17, 0xffff, RZ, 0xc0, !PT ;  /* 0x0000ffff114b4812 */ /* 0x000fe200078ec0ff */
[----:B--23--:R-:W-:Y:S06]  /*5ad0*/  @!P0 BRA `(.L_x_113) ;  /* 0x0000000000a48947 */ /* 0x00cfec0003800000 */
[----:B------:R-:W-:Y:S01]  /*5ae0*/  IMAD.HI.U32 R21, R174, R71, RZ ;  /* 0x00000047ae157227 */ /* 0x000fe200078e00ff */
[----:B------:R-:W-:Y:S02]  /*5af0*/  ISETP.NE.AND P0, PT, R70, 0x1, PT ;  /* 0x000000014600780c */ /* 0x000fe40003f05270 */
[----:B------:R-:W-:Y:S01]  /*5b00*/  ISETP.NE.AND P2, PT, R72, 0x1, PT ;  /* 0x000000014800780c */ /* 0x000fe20003f45270 */
[----:B------:R-:W-:Y:S01]  /*5b10*/  IMAD.HI.U32 R20, R173, R158, RZ ;  /* 0x0000009ead147227 */ /* 0x000fe200078e00ff */
[----:B------:R-:W-:Y:S02]  /*5b20*/  SHF.R.U32.HI R21, RZ, R172, R21 ;  /* 0x000000acff157219 */ /* 0x000fe40000011615 */
[----:B------:R-:W-:Y:S01]  /*5b30*/  ISETP.NE.AND P3, PT, R74, 0x1, PT ;  /* 0x000000014a00780c */ /* 0x000fe20003f65270 */
[----:B------:R-:W-:Y:S01]  /*5b40*/  IMAD.HI.U32 R24, R77, R158, RZ ;  /* 0x0000009e4d187227 */ /* 0x000fe200078e00ff */
[----:B------:R-:W-:Y:S02]  /*5b50*/  SHF.R.U32.HI R20, RZ, R159, R20 ;  /* 0x0000009fff147219 */ /* 0x000fe40000011614 */
[----:B------:R-:W-:Y:S01]  /*5b60*/  SEL R3, R174, R21, !P0 ;  /* 0x00000015ae037207 */ /* 0x000fe20004000000 */
[----:B------:R-:W-:Y:S01]  /*5b70*/  IMAD.HI.U32 R21, R75, R71, RZ ;  /* 0x000000474b157227 */ /* 0x000fe200078e00ff */
[----:B------:R-:W-:Y:S02]  /*5b80*/  SEL R7, R173, R20, !P3 ;  /* 0x00000014ad077207 */ /* 0x000fe40005800000 */
[----:B------:R-:W-:Y:S01]  /*5b90*/  SHF.R.U32.HI R24, RZ, R159, R24 ;  /* 0x0000009fff187219 */ /* 0x000fe20000011618 */
[-C--:B------:R-:W-:Y:S04]  /*5ba0*/  IMAD.HI.U32 R20, R3, R68.reuse, RZ ;  /* 0x0000004403147227 */ /* 0x080fe800078e00ff */
[----:B------:R-:W-:Y:S01]  /*5bb0*/  IMAD.HI.U32 R22, R7, R68, RZ ;  /* 0x0000004407167227 */ /* 0x000fe200078e00ff */
[-C--:B------:R-:W-:Y:S02]  /*5bc0*/  @P2 SHF.R.U32.HI R3, RZ, R69.reuse, R20 ;  /* 0x00000045ff032219 */ /* 0x080fe40000011614 */
[----:B------:R-:W-:Y:S02]  /*5bd0*/  SHF.R.U32.HI R20, RZ, R172, R21 ;  /* 0x000000acff147219 */ /* 0x000fe40000011615 */
[----:B------:R-:W-:Y:S01]  /*5be0*/  @P2 SHF.R.U32.HI R7, RZ, R69, R22 ;  /* 0x00000045ff072219 */ /* 0x000fe20000011616 */
[C---:B------:R-:W-:Y:S01]  /*5bf0*/  IMAD R2, R72.reuse, R3, RZ ;  /* 0x0000000348027224 */ /* 0x040fe200078e02ff */
[----:B------:R-:W-:Y:S02]  /*5c00*/  SEL R5, R75, R20, !P0 ;  /* 0x000000144b057207 */ /* 0x000fe40004000000 */
[----:B------:R-:W-:Y:S01]  /*5c10*/  SEL R3, R77, R24, !P3 ;  /* 0x000000184d037207 */ /* 0x000fe20005800000 */
[----:B------:R-:W-:Y:S01]  /*5c20*/  IMAD R4, R72, R7, RZ ;  /* 0x0000000748047224 */ /* 0x000fe200078e02ff */
[C---:B------:R-:W-:Y:S01]  /*5c30*/  ISETP.GE.AND P0, PT, R5.reuse, R2, PT ;  /* 0x000000020500720c */ /* 0x040fe20003f06270 */
[----:B------:R-:W-:Y:S03]  /*5c40*/  IMAD.HI.U32 R6, R5, R68, RZ ;  /* 0x0000004405067227 */ /* 0x000fe600078e00ff */
[----:B------:R-:W-:Y:S01]  /*5c50*/  ISETP.GE.OR P0, PT, R3, R4, P0 ;  /* 0x000000040300720c */ /* 0x000fe20000706670 */
[----:B------:R-:W-:Y:S01]  /*5c60*/  IMAD.MOV R4, RZ, RZ, -R3 ;  /* 0x000000ffff047224 */ /* 0x000fe200078e0a03 */
[-C--:B------:R-:W-:Y:S03]  /*5c70*/  SHF.R.U32.HI R6, RZ, R69.reuse, R6 ;  /* 0x00000045ff067219 */ /* 0x080fe60000011606 */
[----:B------:R-:W-:Y:S01]  /*5c80*/  IMAD R77, R74, R4, R77 ;  /* 0x000000044a4d7224 */ /* 0x000fe200078e024d */
[----:B------:R-:W-:Y:S05]  /*5c90*/  SEL R15, R5, R6, !P2 ;  /* 0x00000006050f7207 */ /* 0x000fea0005000000 */
[----:B------:R-:W-:Y:S02]  /*5ca0*/  IMAD.MOV R6, RZ, RZ, -R15 ;  /* 0x000000ffff067224 */ /* 0x000fe400078e0a0f */
[C---:B------:R-:W-:Y:S04]  /*5cb0*/  @!P0 IMAD.HI.U32 R2, R3.reuse, R68, RZ ;  /* 0x0000004403028227 */ /* 0x040fe800078e00ff */
[----:B------:R-:W-:Y:S01]  /*5cc0*/  IMAD R6, R72, R6, R5 ;  /* 0x0000000648067224 */ /* 0x000fe200078e0205 */
[----:B------:R-:W-:Y:S04]  /*5cd0*/  @!P0 SHF.R.U32.HI R2, RZ, R69, R2 ;  /* 0x00000045ff028219 */ /* 0x000fe80000011602 */
[----:B------:R-:W-:Y:S02]  /*5ce0*/  @!P0 SEL R0, R3, R2, !P2 ;  /* 0x0000000203008207 */ /* 0x000fe40005000000 */
[----:B------:R-:W-:Y:S02]  /*5cf0*/  IADD3 R2, PT, PT, -R5, RZ, RZ ;  /* 0x000000ff05027210 */ /* 0x000fe40007ffe1ff */
[----:B------:R-:W-:Y:S01]  /*5d00*/  @!P0 IADD3 R8, PT, PT, R15, -R0, RZ ;  /* 0x800000000f088210 */ /* 0x000fe20007ffe0ff */
[----:B------:R-:W-:Y:S02]  /*5d10*/  @!P0 IMAD R0, R7, R6, R0 ;  /* 0x0000000607008224 */ /* 0x000fe400078e0200 */
[----:B------:R-:W-:Y:S02]  /*5d20*/  IMAD R75, R70, R2, R75 ;  /* 0x00000002464b7224 */ /* 0x000fe400078e024b */
[----:B------:R-:W-:Y:S02]  /*5d30*/  @!P0 IMAD R5, R8, R72, R3 ;  /* 0x0000004808058224 */ /* 0x000fe400078e0203 */
[----:B------:R-:W-:Y:S04]  /*5d40*/  @!P0 IMAD.MOV.U32 R3, RZ, RZ, R0 ;  /* 0x000000ffff038224 */ /* 0x000fe800078e0000 */
[----:B------:R-:W-:Y:S02]  /*5d50*/  IMAD R77, R3, R74, R77 ;  /* 0x0000004a034d7224 */ /* 0x000fe400078e024d */
[----:B------:R-:W-:Y:S07]  /*5d60*/  IMAD R75, R5, R70, R75 ;  /* 0x00000046054b7224 */ /* 0x000fee00078e024b */
.L_x_113:
[----:B------:R-:W-:Y:S01]  /*5d70*/  @!P1 IMAD.HI.U32 R0, R77, R12, RZ ;  /* 0x0000000c4d009227 */ /* 0x000fe200078e00ff */
[----:B-1----:R-:W-:Y:S01]  /*5d80*/  @!P1 ISETP.NE.AND P0, PT, R10, 0x1, PT ;  /* 0x000000010a00980c */ /* 0x002fe20003f05270 */
[----:B------:R-:W-:Y:S01]  /*5d90*/  ULOP3.LUT UP0, URZ, UR42, 0x1b0, URZ, 0xc0, !UPT ;  /* 0x000001b02aff7892 */ /* 0x000fe2000f80c0ff */
[----:B------:R-:W-:Y:S01]  /*5da0*/  @!P1 ISETP.NE.AND P2, PT, R9, 0x1, PT ;  /* 0x000000010900980c */ /* 0x000fe20003f45270 */
[----:B------:R-:W-:Y:S01]  /*5db0*/  @!P1 IMAD.HI.U32 R3, R75, R11, RZ ;  /* 0x0000000b4b039227 */ /* 0x000fe200078e00ff */
[----:B------:R-:W-:Y:S02]  /*5dc0*/  @!P1 SHF.R.U32.HI R0, RZ, R13, R0 ;  /* 0x0000000dff009219 */ /* 0x000fe40000011600 */
[----:B------:R-:W-:Y:S01]  /*5dd0*/  @P4 SHF.R.U32.HI R181, RZ, 0x10, R17 ;  /* 0x00000010ffb54819 */ /* 0x000fe20000011611 */
[----:B------:R-:W-:Y:S01]  /*5de0*/  VIADD R188, R188, 0x1 ;  /* 0x00000001bcbc7836 */ /* 0x000fe20000000000 */
[----:B------:R-:W-:Y:S02]  /*5df0*/  @!P1 SHF.R.U32.HI R2, RZ, R14, R3 ;  /* 0x0000000eff029219 */ /* 0x000fe40000011603 */
[----:B------:R-:W-:Y:S02]  /*5e00*/  @!P1 SEL R3, R77, R0, !P2 ;  /* 0x000000004d039207 */ /* 0x000fe40005000000 */
[----:B------:R-:W-:Y:S05]  /*5e10*/  @!P1 SEL R2, R75, R2, !P0 ;  /* 0x000000024b029207 */ /* 0x000fea0004000000 */
[----:B------:R-:W-:Y:S02]  /*5e20*/  @!P1 IMAD.IADD R0, R2, 0x1, -R3 ;  /* 0x0000000102009824 */ /* 0x000fe400078e0a03 */
[----:B------:R-:W-:Y:S02]  /*5e30*/  @!P1 IMAD.IADD R2, R3, 0x1, -R2 ;  /* 0x0000000103029824 */ /* 0x000fe400078e0a02 */
[----:B------:R-:W-:Y:S02]  /*5e40*/  @!P1 IMAD R77, R0, R9, R77 ;  /* 0x00000009004d9224 */ /* 0x000fe400078e024d */
[----:B------:R-:W-:Y:S01]  /*5e50*/  @!P1 IMAD R75, R2, R10, R75 ;  /* 0x0000000a024b9224 */ /* 0x000fe200078e024b */
[----:B------:R-:W-:Y:S06]  /*5e60*/  BRA.U !UP0, `(.L_x_114) ;  /* 0x0000000108407547 */ /* 0x000fec000b800000 */
[----:B------:R-:W1:Y:S01]  /*5e70*/  LDCU.64 UR8, c[0x4][0x80] ;  /* 0x01001000ff0877ac */ /* 0x000e620008000a00 */
[----:B------:R-:W-:Y:S01]  /*5e80*/  MOV R3, 0x0 ;  /* 0x0000000000037802 */ /* 0x000fe20000000f00 */
[----:B------:R-:W-:Y:S02]  /*5e90*/  HFMA2 R12, -RZ, RZ, 0, 5.9604644775390625e-08 ;  /* 0x00000001ff0c7431 */ /* 0x000fe400000001ff */
[----:B------:R-:W-:Y:S02]  /*5ea0*/  IMAD.MOV.U32 R8, RZ, RZ, 0x70 ;  /* 0x00000070ff087424 */ /* 0x000fe400078e00ff */
[----:B------:R-:W-:Y:S01]  /*5eb0*/  IMAD.MOV.U32 R13, RZ, RZ, RZ ;  /* 0x000000ffff0d7224 */ /* 0x000fe200078e00ff */
[----:B------:R-:W2:Y:S01]  /*5ec0*/  LDCU.64 UR6, c[0x4][0x88] ;  /* 0x01001100ff0677ac */ /* 0x000ea20008000a00 */
[----:B------:R-:W3:Y:S01]  /*5ed0*/  LDC.64 R2, c[0x4][R3] ;  /* 0x0100000003027b82 */ /* 0x000ee20000000a00 */
[----:B------:R-:W4:Y:S01]  /*5ee0*/  LDCU.64 UR4, c[0x4][0x8] ;  /* 0x01000100ff0477ac */ /* 0x000f220008000a00 */
[----:B-1----:R-:W-:Y:S01]  /*5ef0*/  MOV R5, UR9 ;  /* 0x0000000900057c02 */ /* 0x002fe20008000f00 */
[----:B------:R-:W-:Y:S01]  /*5f00*/  IMAD.U32 R4, RZ, RZ, UR8 ;  /* 0x00000008ff047e24 */ /* 0x000fe2000f8e00ff */
[----:B--2---:R-:W-:Y:S01]  /*5f10*/  MOV R7, UR7 ;  /* 0x0000000700077c02 */ /* 0x004fe20008000f00 */
[----:B------:R-:W-:Y:S01]  /*5f20*/  IMAD.U32 R6, RZ, RZ, UR6 ;  /* 0x00000006ff067e24 */ /* 0x000fe2000f8e00ff */
[----:B----4-:R-:W-:Y:S01]  /*5f30*/  MOV R11, UR5 ;  /* 0x00000005000b7c02 */ /* 0x010fe20008000f00 */
[----:B------:R-:W-:Y:S02]  /*5f40*/  IMAD.U32 R10, RZ, RZ, UR4 ;  /* 0x00000004ff0a7e24 */ /* 0x000fe4000f8e00ff */
[----:B------:R-:W-:Y:S07]  /*5f50*/  LEPC R20, `(.L_x_114) ;  /* 0x000000001014794e */ /* 0x000fee0000000000 */
[----:B---3-5:R-:W-:Y:S05]  /*5f60*/  CALL.ABS.NOINC R2 ;  /* 0x0000000002007343 */ /* 0x028fea0003c00000 */
.L_x_114:
[----:B------:R-:W-:Y:S01]  /*5f70*/  LOP3.LUT P0, RZ, R185, 0x1b0, RZ, 0xc0, !PT ;  /* 0x000001b0b9ff7812 */ /* 0x000fe2000780c0ff */
[----:B------:R-:W-:Y:S11]  /*5f80*/  BSSY.RECONVERGENT B6, `(.L_x_115) ;  /* 0x0000013000067945 */ /* 0x000ff60003800200 */
[----:B------:R-:W-:Y:S01]  /*5f90*/  @!UPT UIADD3 URZ, UPT, UPT, URZ, URZ, URZ ;  /* 0x000000fffffff290 */ /* 0x000fe2000fffe0ff */
[----:B------:R-:W-:Y:S05]  /*5fa0*/  @!P0 BRA `(.L_x_116) ;  /* 0x0000000000408947 */ /* 0x000fea0003800000 */
        /* <DEDUP_REMOVED lines=16> */
.L_x_116:
[----:B------:R-:W-:Y:S05]  /*60b0*/  BSYNC.RECONVERGENT B6 ;  /* 0x0000000000067941 */ /* 0x000fea0003800200 */
.L_x_115:
[----:B------:R-:W-:Y:S01]  /*60c0*/  ISETP.NE.U32.AND P3, PT, R156, RZ, PT ;  /* 0x000000ff9c00720c */ /* 0x000fe20003f65070 */
[----:B------:R-:W-:Y:S01]  /*60d0*/  UISETP.NE.AND UP1, UPT, UR44, URZ, UPT ;  /* 0x000000ff2c00728c */ /* 0x000fe2000bf25270 */
[----:B------:R-:W-:Y:S02]  /*60e0*/  ISETP.NE.U32.AND P4, PT, R152, RZ, PT ;  /* 0x000000ff9800720c */ /* 0x000fe40003f85070 */
[----:B------:R-:W-:Y:S02]  /*60f0*/  ISETP.NE.AND.EX P3, PT, R157, RZ, PT, P3 ;  /* 0x000000ff9d00720c */ /* 0x000fe40003f65330 */
[----:B------:R-:W-:Y:S02]  /*6100*/  PLOP3.LUT P1, PT, PT, PT, PT, 0x8, 0x80 ;  /* 0x000000000080781c */ /* 0x000fe40003f2e170 */
[----:B------:R-:W-:Y:S02]  /*6110*/  PLOP3.LUT P0, PT, PT, PT, UP1, 0x80, 0x8 ;  /* 0x000000000008781c */ /* 0x000fe40003f0f018 */
[----:B------:R-:W-:Y:S02]  /*6120*/  ISETP.NE.AND.EX P4, PT, R153, RZ, PT, P4 ;  /* 0x000000ff9900720c */ /* 0x000fe40003f85340 */
[----:B------:R-:W1:Y:S09]  /*6130*/  @UP1 LDCU.64 UR4, c[0x0][0x888] ;  /* 0x00011100ff0417ac */ /* 0x000e720008000a00 */
[----:B------:R-:W-:Y:S01]  /*6140*/  @P0 PLOP3.LUT P1, PT, P3, PT, PT, 0x80, 0x8 ;  /* 0x000000000008081c */ /* 0x000fe20001f2f070 */
[----:B-1----:R-:W-:Y:S04]  /*6150*/  @UP1 UISETP.NE.U32.AND UP0, UPT, UR4, URZ, UPT ;  /* 0x000000ff0400128c */ /* 0x002fe8000bf05070 */
[----:B------:R-:W-:Y:S04]  /*6160*/  @UP1 UISETP.NE.AND.EX UP0, UPT, UR5, URZ, UPT, UP0 ;  /* 0x000000ff0500128c */ /* 0x000fe8000bf05300 */
[----:B------:R-:W-:Y:S01]  /*6170*/  @UP1 USEL UR4, URZ, 0xffffffff, UP0 ;  /* 0xffffffffff041887 */ /* 0x000fe20008000000 */
[----:B------:R-:W-:Y:S11]  /*6180*/  @!P3 BRA `(.L_x_117) ;  /* 0x00000000002cb947 */ /* 0x000ff60003800000 */
[----:B------:R-:W-:Y:S01]  /*6190*/  ISETP.NE.U32.AND P2, PT, R154, RZ, PT ;  /* 0x000000ff9a00720c */ /* 0x000fe20003f45070 */
[----:B------:R-:W-:Y:S03]  /*61a0*/  IMAD.MOV.U32 R167, RZ, RZ, 0x1 ;  /* 0x00000001ffa77424 */ /* 0x000fe600078e00ff */
[----:B------:R-:W-:Y:S11]  /*61b0*/  ISETP.NE.AND.EX P2, PT, R155, RZ, PT, P2 ;  /* 0x000000ff9b00720c */ /* 0x000ff60003f45320 */
[----:B------:R-:W-:Y:S02]  /*61c0*/  @!UPT UIADD3 URZ, UPT, UPT, URZ, URZ, URZ ;  /* 0x000000fffffff290 */ /* 0x000fe4000fffe0ff */
[----:B------:R-:W1:Y:S01]  /*61d0*/  @P2 LDC.64 R2, c[0x0][0x888] ;  /* 0x00022200ff022b82 */ /* 0x000e620000000a00 */
[----:B------:R-:W-:Y:S04]  /*61e0*/  @P2 IMAD R0, R156, UR36, RZ ;  /* 0x000000249c002c24 */ /* 0x000fe8000f8e02ff */
[----:B-1----:R-:W-:Y:S04]  /*61f0*/  @P2 IMAD.WIDE R2, R0, 0x4, R2 ;  /* 0x0000000400022825 */ /* 0x002fe800078e0202 */
[----:B------:R-:W-:Y:S01]  /*6200*/  HFMA2 R0, -RZ, RZ, 0, 5.9604644775390625e-08 ;  /* 0x00000001ff007431 */ /* 0x000fe200000001ff */
[----:B-----5:R1:W5:Y:S04]  /*6210*/  @P2 LDG.E R80, desc[UR40][R2.64] ;  /* 0x0000002802502981 */ /* 0x020368000c1e1900 */
[----:B------:R-:W-:Y:S01]  /*6220*/  @!P2 PRMT R167, R0, 0x7610, R167 ;  /* 0x0000761000a7a816 */ /* 0x000fe200000000a7 */
[----:B-1----:R-:W2:Y:S06]  /*6230*/  @!P2 LDC R80, c[0x0][0x880] ;  /* 0x00022000ff50ab82 */ /* 0x002eac0000000800 */
.L_x_117:
[----:B------:R-:W-:Y:S05]  /*6240*/  @!P4 BRA `(.L_x_118) ;  /* 0x000000000020c947 */ /* 0x000fea0003800000 */
[----:B------:R-:W-:Y:S04]  /*6250*/  ISETP.NE.U32.AND P2, PT, R146, RZ, PT ;  /* 0x000000ff9200720c */ /* 0x000fe80003f45070 */
[----:B------:R-:W-:Y:S11]  /*6260*/  ISETP.NE.AND.EX P2, PT, R147, RZ, PT, P2 ;  /* 0x000000ff9300720c */ /* 0x000ff60003f45320 */
[----:B------:R-:W-:Y:S02]  /*6270*/  @!UPT UIADD3 URZ, UPT, UPT, URZ, URZ, URZ ;  /* 0x000000fffffff290 */ /* 0x000fe4000fffe0ff */
[----:B------:R-:W1:Y:S01]  /*6280*/  @P2 LDC.64 R2, c[0x0][0x8a8] ;  /* 0x00022a00ff022b82 */ /* 0x000e620000000a00 */
[----:B------:R-:W-:Y:S04]  /*6290*/  @P2 IMAD R0, R152, UR36, RZ ;  /* 0x0000002498002c24 */ /* 0x000fe8000f8e02ff */
[----:B-1----:R-:W-:Y:S05]  /*62a0*/  @P2 IMAD.WIDE R2, R0, 0x4, R2 ;  /* 0x0000000400022825 */ /* 0x002fea00078e0202 */
[----:B-----5:R1:W5:Y:S02]  /*62b0*/  @P2 LDG.E R78, desc[UR40][R2.64] ;  /* 0x00000028024e2981 */ /* 0x020364000c1e1900 */
[----:B-1----:R-:W3:Y:S02]  /*62c0*/  @!P2 LDC R78, c[0x0][0x8a0] ;  /* 0x00022800ff4eab82 */ /* 0x002ee40000000800 */
.L_x_118:
[----:B--2--5:R-:W-:Y:S01]  /*62d0*/  @P0 ISETP.NE.AND P4, PT, R80, RZ, PT ;  /* 0x000000ff5000020c */ /* 0x024fe20003f85270 */
[----:B------:R-:W-:Y:S01]  /*62e0*/  IMAD.U32 R0, RZ, RZ, UR4 ;  /* 0x00000004ff007e24 */ /* 0x000fe2000f8e00ff */
[----:B------:R-:W-:Y:S01]  /*62f0*/  @P0 LOP3.LUT P2, RZ, R167, 0xff, RZ, 0xc0, !PT ;  /* 0x000000ffa7ff0812 */ /* 0x000fe2000784c0ff */
[----:B------:R-:W-:Y:S01]  /*6300*/  BSSY B1, `(.L_x_119) ;  /* 0x000003d000017945 */ /* 0x000fe20003800000 */
[----:B------:R-:W-:Y:S01]  /*6310*/  @P0 SEL R3, RZ, 0xffffffff, P4 ;  /* 0xffffffffff030807 */ /* 0x000fe20002000000 */
[C---:B------:R-:W-:Y:S01]  /*6320*/  IMAD R64, R76.reuse, 0x40, R79 ;  /* 0x000000404c407824 */ /* 0x040fe200078e024f */
[----:B------:R-:W-:Y:S02]  /*6330*/  LEA R187, R76, UR43, 0x3 ;  /* 0x0000002b4cbb7c11 */ /* 0x000fe4000f8e18ff */
[----:B------:R-:W-:Y:S02]  /*6340*/  CS2R R98, SRZ ;  /* 0x0000000000627805 */ /* 0x000fe4000001ff00 */
[----:B------:R-:W-:Y:S02]  /*6350*/  @P1 SEL R3, R0, R3, !P2 ;  /* 0x0000000300031207 */ /* 0x000fe40005000000 */
[----:B------:R-:W-:Y:S02]  /*6360*/  CS2R R96, SRZ ;  /* 0x0000000000607805 */ /* 0x000fe4000001ff00 */
[----:B------:R-:W-:Y:S02]  /*6370*/  SHF.L.U32 R2, R184, 0x1f, RZ ;  /* 0x0000001fb8027819 */ /* 0x000fe400000006ff */
[----:B------:R-:W-:Y:S02]  /*6380*/  CS2R R94, SRZ ;  /* 0x00000000005e7805 */ /* 0x000fe4000001ff00 */
[----:B------:R-:W-:Y:S02]  /*6390*/  @P0 LOP3.LUT R3, R3, 0x1, RZ, 0xc0, !PT ;  /* 0x0000000103030812 */ /* 0x000fe400078ec0ff */
[----:B------:R-:W-:Y:S02]  /*63a0*/  CS2R R92, SRZ ;  /* 0x00000000005c7805 */ /* 0x000fe4000001ff00 */
[----:B------:R-:W-:Y:S02]  /*63b0*/  PLOP3.LUT P5, PT, PT, PT, PT, 0x8, 0x80 ;  /* 0x000000000080781c */ /* 0x000fe40003fae170 */
[----:B------:R-:W-:Y:S02]  /*63c0*/  CS2R R90, SRZ ;  /* 0x00000000005a7805 */ /* 0x000fe4000001ff00 */
[----:B------:R-:W-:Y:S02]  /*63d0*/  ISETP.NE.U32.OR P1, PT, R3, 0x1, !P0 ;  /* 0x000000010300780c */ /* 0x000fe40004725470 */
[----:B------:R-:W-:Y:S02]  /*63e0*/  CS2R R88, SRZ ;  /* 0x0000000000587805 */ /* 0x000fe4000001ff00 */
[----:B------:R-:W-:Y:S02]  /*63f0*/  CS2R R86, SRZ ;  /* 0x0000000000567805 */ /* 0x000fe4000001ff00 */
[----:B------:R-:W-:Y:S07]  /*6400*/  CS2R R84, SRZ ;  /* 0x0000000000547805 */ /* 0x000fee000001ff00 */
[----:B------:R-:W-:Y:S04]  /*6410*/  @P1 SHF.L.U32 R4, R182, 0x1f, RZ ;  /* 0x0000001fb6041819 */ /* 0x000fe800000006ff */
[----:B------:R-:W1:Y:S01]  /*6420*/  @P1 SYNCS.PHASECHK.TRANS64.TRYWAIT P0, [UR43+0x140], R4 ;  /* 0x00014004ff0015a7 */ /* 0x000e62000800112b */
[----:B------:R2:W4:Y:S01]  /*6430*/  SYNCS.PHASECHK.TRANS64.TRYWAIT P4, [R187+URZ+0x180], R2 ;  /* 0x00018002bb0075a7 */ /* 0x00052200080811ff */
[----:B-1----:R-:W-:Y:S01]  /*6440*/  @P1 PLOP3.LUT P5, PT, P0, PT, PT, 0x8, 0x80 ;  /* 0x000000000080181c */ /* 0x002fe200007ae170 */
[----:B------:R-:W-:Y:S01]  /*6450*/  @!UPT UIADD3 URZ, UPT, UPT, URZ, URZ, URZ ;  /* 0x000000fffffff290 */ /* 0x000fe2000fffe0ff */
[----:B--2-4-:R-:W-:Y:S11]  /*6460*/  @!P1 BRA `(.L_x_120) ;  /* 0x0000000000989947 */ /* 0x014ff60003800000 */
[----:B------:R-:W-:Y:S01]  /*6470*/  ISETP.NE.U32.AND P0, PT, RZ, UR38, PT ;  /* 0x00000026ff007c0c */ /* 0x000fe2000bf05070 */
[----:B------:R-:W-:Y:S01]  /*6480*/  BSSY B0, `(.L_x_121) ;  /* 0x0000016000007945 */ /* 0x000fe20003800000 */
[----:B------:R-:W-:Y:S02]  /*6490*/  ISETP.NE.AND P2, PT, R80, RZ, PT ;  /* 0x000000ff5000720c */ /* 0x000fe40003f45270 */
[----:B------:R-:W-:Y:S02]  /*64a0*/  CS2R R86, SRZ ;  /* 0x0000000000567805 */ /* 0x000fe4000001ff00 */
[----:B------:R-:W-:Y:S02]  /*64b0*/  ISETP.NE.AND.EX P0, PT, RZ, UR39, PT, P0 ;  /* 0x00000027ff007c0c */ /* 0x000fe4000bf05300 */
[----:B------:R-:W-:Y:S02]  /*64c0*/  CS2R R84, SRZ ;  /* 0x0000000000547805 */ /* 0x000fe4000001ff00 */
[----:B------:R-:W-:Y:S02]  /*64d0*/  LOP3.LUT P1, RZ, R167, 0xff, RZ, 0xc0, !PT ;  /* 0x000000ffa7ff7812 */ /* 0x000fe4000782c0ff */
[----:B------:R-:W-:Y:S02]  /*64e0*/  CS2R R90, SRZ ;  /* 0x00000000005a7805 */ /* 0x000fe4000001ff00 */
[----:B------:R-:W-:Y:S02]  /*64f0*/  SEL R0, RZ, 0xffffffff, P2 ;  /* 0xffffffffff007807 */ /* 0x000fe40001000000 */
[----:B------:R-:W-:Y:S02]  /*6500*/  CS2R R88, SRZ ;  /* 0x0000000000587805 */ /* 0x000fe4000001ff00 */
[----:B------:R-:W-:Y:S02]  /*6510*/  SEL R3, RZ, 0xffffffff, P0 ;  /* 0xffffffffff037807 */ /* 0x000fe40000000000 */
[----:B------:R-:W-:Y:S02]  /*6520*/  CS2R R94, SRZ ;  /* 0x00000000005e7805 */ /* 0x000fe4000001ff00 */
[----:B------:R-:W-:Y:S02]  /*6530*/  CS2R R92, SRZ ;  /* 0x00000000005c7805 */ /* 0x000fe4000001ff00 */
[----:B------:R-:W-:Y:S02]  /*6540*/  CS2R R98, SRZ ;  /* 0x0000000000627805 */ /* 0x000fe4000001ff00 */
[----:B------:R-:W-:Y:S02]  /*6550*/  @P3 SEL R0, R3, R0, !P1 ;  /* 0x0000000003003207 */ /* 0x000fe40004800000 */
[----:B------:R-:W-:Y:S02]  /*6560*/  CS2R R96, SRZ ;  /* 0x0000000000607805 */ /* 0x000fe4000001ff00 */
[----:B------:R-:W-:Y:S04]  /*6570*/  LOP3.LUT R0, R0, 0x1, RZ, 0xc0, !PT ;  /* 0x0000000100007812 */ /* 0x000fe800078ec0ff */
[----:B------:R-:W-:Y:S01]  /*6580*/  ISETP.NE.U32.AND P0, PT, R0, 0x1, PT ;  /* 0x000000010000780c */ /* 0x000fe20003f05070 */
[----:B------:R-:W-:Y:S01]  /*6590*/  @!UPT UIADD3 URZ, UPT, UPT, URZ, URZ, URZ ;  /* 0x000000fffffff290 */ /* 0x000fe2000fffe0ff */
[----:B------:R-:W-:Y:S11]  /*65a0*/  @!P5 BRA `(.L_x_122) ;  /* 0x00000000000cd947 */ /* 0x000ff60003800000 */
[----:B------:R-:W-:Y:S04]  /*65b0*/  SHF.L.U32 R3, R182, 0x1f, RZ ;  /* 0x0000001fb6037819 */ /* 0x000fe800000006ff */
[----:B------:R-:W1:Y:S02]  /*65c0*/  SYNCS.PHASECHK.TRANS64.TRYWAIT P1, [UR43+0x140], R3 ;  /* 0x00014003ff0075a7 */ /* 0x000e64000802112b */
[----:B-1----:R-:W-:Y:S05]  /*65d0*/  @!P1 BRA `(.L_x_123) ;  /* 0x0000002400689947 */ /* 0x002fea0003800000 */
.L_x_122:
[----:B------:R-:W-:Y:S05]  /*65e0*/  BSYNC B0 ;  /* 0x0000000000007941 */ /* 0x000fea0003800000 */
.L_x_121:
[----:B------:R2:W4:Y:S01]  /*65f0*/  @P0 LDS.128 R84, [R179+UR43+0x400] ;  /* 0x0004002bb3540984 */ /* 0x0005220008000c00 */
[----:B------:R-:W-:Y:S01]  /*6600*/  UIADD3 UR4, UPT, UPT, UR43, 0x148, URZ ;  /* 0x000001482b047890 */ /* 0x000fe2000fffe0ff */
[----:B------:R-:W-:Y:S02]  /*6610*/  LOP3.LUT R182, R182, 0x1, RZ, 0x3c, !PT ;  /* 0x00000001b6b67812 */ /* 0x000fe400078e3cff */
[----:B------:R2:W1:Y:S01]  /*6620*/  @P0 LDS.128 R88, [R178+0x400] ;  /* 0x00040000b2580984 */ /* 0x0004620000000c00 */
[----:B------:R-:W-:Y:S03]  /*6630*/  UPRMT UR4, UR37, 0x654, UR4 ;  /* 0x0000065425047896 */ /* 0x000fe60008000004 */
[----:B------:R2:W1:Y:S04]  /*6640*/  @P0 LDS.128 R92, [R177+0x400] ;  /* 0x00040000b15c0984 */ /* 0x0004680000000c00 */
[----:B------:R2:W1:Y:S01]  /*6650*/  @P0 LDS.128 R96, [R176+0x400] ;  /* 0x00040000b0600984 */ /* 0x0004620000000c00 */
[----:B------:R-:W-:Y:S01]  /*6660*/  @!PT LDS RZ, [RZ] ;  /* 0x00000000fffff984 */ /* 0x000fe20000000800 */
[----:B------:R-:W-:Y:S01]  /*6670*/  @!PT LDS RZ, [RZ] ;  /* 0x00000000fffff984 */ /* 0x000fe20000000800 */
[----:B------:R-:W-:Y:S01]  /*6680*/  @!PT LDS RZ, [RZ] ;  /* 0x00000000fffff984 */ /* 0x000fe20000000800 */
[----:B------:R-:W-:Y:S01]  /*6690*/  @!PT LDS RZ, [RZ] ;  /* 0x00000000fffff984 */ /* 0x000fe20000000800 */
[----:B------:R5:W-:Y:S06]  /*66a0*/  MEMBAR.ALL.CTA ;  /* 0x0000000000007992 */ /* 0x000bec0000008000 */
[----:B-----5:R-:W5:Y:S02]  /*66b0*/  FENCE.VIEW.ASYNC.S ;  /* 0x00000000000073c6 */ /* 0x020f640000000000 */
[----:B-----5:R-:W-:Y:S01]  /*66c0*/  SYNCS.ARRIVE.TRANS64.RED.A1T0 RZ, [UR4], RZ ;  /* 0x000000ffffff79a7 */ /* 0x020fe20008100404 */
.L_x_120:
[----:B------:R-:W-:Y:S05]  /*66d0*/  BSYNC B1 ;  /* 0x0000000000017941 */ /* 0x000fea0003800000 */
.L_x_119:
[----:B-1----:R-:W-:Y:S04]  /*66e0*/  SHF.R.U32.HI R3, RZ, 0x15, R64 ;  /* 0x00000015ff037819 */ /* 0x002fe80000011640 */
[----:B------:R-:W-:Y:S01]  /*66f0*/  LOP3.LUT P0, RZ, R3, 0x3, R180, 0x48, !PT ;  /* 0x0000000303ff7812 */ /* 0x000fe200078048b4 */
[----:B------:R-:W-:Y:S01]  /*6700*/  @!UPT UIADD3 URZ, UPT, UPT, URZ, URZ, URZ ;  /* 0x000000fffffff290 */ /* 0x000fe2000fffe0ff */
[----:B------:R-:W-:Y:S11]  /*6710*/  @P4 BRA `(.L_x_124) ;  /* 0x0000000000084947 */ /* 0x000ff60003800000 */
[----:B------:R-:W1:Y:S02]  /*6720*/  SYNCS.PHASECHK.TRANS64.TRYWAIT P1, [R187+URZ+0x180], R2 ;  /* 0x00018002bb0075a7 */ /* 0x000e6400080211ff */
[----:B-1----:R-:W-:Y:S05]  /*6730*/  @!P1 BRA `(.L_x_125) ;  /* 0x0000002400289947 */ /* 0x002fea0003800000 */
.L_x_124:
[----:B------:R-:W-:Y:S05]  /*6740*/  @!P0 BRA `(.L_x_126) ;  /* 0x0000000000408947 */ /* 0x000fea0003800000 */
[----:B------:R-:W1:Y:S01]  /*6750*/  LDCU.64 UR8, c[0x4][0x70] ;  /* 0x01000e00ff0877ac */ /* 0x000e620008000a00 */
[----:B------:R-:W-:Y:S01]  /*6760*/  MOV R3, 0x0 ;  /* 0x0000000000037802 */ /* 0x000fe20000000f00 */
[----:B------:R-:W-:Y:S02]  /*6770*/  HFMA2 R12, -RZ, RZ, 0, 5.9604644775390625e-08 ;  /* 0x00000001ff0c7431 */ /* 0x000fe400000001ff */
[----:B------:R-:W-:Y:S02]  /*6780*/  IMAD.MOV.U32 R8, RZ, RZ, 0x192 ;  /* 0x00000192ff087424 */ /* 0x000fe400078e00ff */
[----:B------:R-:W-:Y:S01]  /*6790*/  IMAD.MOV.U32 R13, RZ, RZ, RZ ;  /* 0x000000ffff0d7224 */ /* 0x000fe200078e00ff */
[----:B------:R-:W5:Y:S01]  /*67a0*/  LDCU.64 UR6, c[0x4][0x78] ;  /* 0x01000f00ff0677ac */ /* 0x000f620008000a00 */
[----:B------:R-:W2:Y:S01]  /*67b0*/  LDC.64 R2, c[0x4][R3] ;  /* 0x0100000003027b82 */ /* 0x000ea20000000a00 */
[----:B------:R-:W3:Y:S01]  /*67c0*/  LDCU.64 UR4, c[0x4][0x10] ;  /* 0x01000200ff0477ac */ /* 0x000ee20008000a00 */
[----:B-1----:R-:W-:Y:S01]  /*67d0*/  MOV R5, UR9 ;  /* 0x0000000900057c02 */ /* 0x002fe20008000f00 */
[----:B------:R-:W-:Y:S01]  /*67e0*/  IMAD.U32 R4, RZ, RZ, UR8 ;  /* 0x00000008ff047e24 */ /* 0x000fe2000f8e00ff */
[----:B-----5:R-:W-:Y:S01]  /*67f0*/  MOV R7, UR7 ;  /* 0x0000000700077c02 */ /* 0x020fe20008000f00 */
[----:B------:R-:W-:Y:S01]  /*6800*/  IMAD.U32 R6, RZ, RZ, UR6 ;  /* 0x00000006ff067e24 */ /* 0x000fe2000f8e00ff */
[----:B---3--:R-:W-:Y:S01]  /*6810*/  MOV R11, UR5 ;  /* 0x00000005000b7c02 */ /* 0x008fe20008000f00 */
[----:B------:R-:W-:Y:S02]  /*6820*/  IMAD.U32 R10, RZ, RZ, UR4 ;  /* 0x00000004ff0a7e24 */ /* 0x000fe4000f8e00ff */
[----:B------:R-:W-:Y:S07]  /*6830*/  LEPC R20, `(.L_x_126) ;  /* 0x000000001014794e */ /* 0x000fee0000000000 */
[----:B--2-4-:R-:W-:Y:S05]  /*6840*/  CALL.ABS.NOINC R2 ;  /* 0x0000000002007343 */ /* 0x014fea0003c00000 */
.L_x_126:
[----:B------:R-:W-:Y:S01]  /*6850*/  LOP3.LUT P0, RZ, R175, 0x60, RZ, 0xc0, !PT ;  /* 0x00000060afff7812 */ /* 0x000fe2000780c0ff */
[----:B------:R-:W-:Y:S05]  /*6860*/  WARPSYNC.ALL ;  /* 0x0000000000007948 */ /* 0x000fea0003800000 */
[----:B------:R-:W-:Y:S01]  /*6870*/  R2UR UR4, R64 ;  /* 0x00000000400472ca */ /* 0x000fe200000e0000 */
[----:B----4-:R-:W-:Y:S01]  /*6880*/  IMAD.U32 R140, R86, 0x10000, RZ ;  /* 0x00010000568c7824 */ /* 0x010fe200078e00ff */
[C---:B------:R-:W-:Y:S01]  /*6890*/  SHF.L.U32 R83, R84.reuse, 0x10, RZ ;  /* 0x0000001054537819 */ /* 0x040fe200000006ff */
[----:B------:R-:W-:Y:S01]  /*68a0*/  IMAD.U32 R125, R91, 0x10000, RZ ;  /* 0x000100005b7d7824 */ /* 0x000fe200078e00ff */
[----:B------:R-:W-:Y:S01]  /*68b0*/  PRMT R81, R84, 0x8880, RZ ;  /* 0x0000888054517816 */ /* 0x000fe200000000ff */
[----:B------:R-:W-:Y:S01]  /*68c0*/  IMAD.U32 R114, R96, 0x10000, RZ ;  /* 0x0001000060727824 */ /* 0x000fe200078e00ff */
[----:B------:R-:W-:Y:S01]  /*68d0*/  SHF.L.U32 R82, R84, 0x8, RZ ;  /* 0x0000000854527819 */ /* 0x000fe200000006ff */
[----:B------:R-:W-:Y:S01]  /*68e0*/  IMAD.SHL.U32 R133, R88, 0x100, RZ ;  /* 0x0000010058857824 */ /* 0x000fe200078e00ff */
[----:B------:R-:W-:Y:S01]  /*68f0*/  SHF.R.S32.HI R83, RZ, 0x18, R83 ;  /* 0x00000018ff537819 */ /* 0x000fe20000011453 */
[----:B------:R-:W-:Y:S01]  /*6900*/  IMAD.SHL.U32 R118, R93, 0x100, RZ ;  /* 0x000001005d767824 */ /* 0x000fe200078e00ff */
[----:B------:R-:W-:Y:S01]  /*6910*/  PRMT R144, R85, 0x8880, RZ ;  /* 0x0000888055907816 */ /* 0x000fe200000000ff */
[----:B------:R-:W-:Y:S01]  /*6920*/  IMAD.SHL.U32 R103, R98, 0x100, RZ ;  /* 0x0000010062677824 */ /* 0x000fe200078e00ff */
[----:B------:R-:W-:Y:S01]  /*6930*/  SHF.R.S32.HI R82, RZ, 0x18, R82 ;  /* 0x00000018ff527819 */ /* 0x000fe20000011452 */
[----:B------:R-:W1:Y:S01]  /*6940*/  LDTM.x64 R4, tmem[UR4] ;  /* 0x00000004000479ee */ /* 0x000e620008340000 */
[----:B------:R-:W-:Y:S01]  /*6950*/  SHF.R.S32.HI R84, RZ, 0x18, R84 ;  /* 0x00000018ff547819 */ /* 0x000fe20000011454 */
[----:B------:R-:W-:Y:S01]  /*6960*/  NOP ;  /* 0x0000000000007918 */ /* 0x000fe20000000000 */
[----:B------:R-:W-:Y:S01]  /*6970*/  IADD3 R187, PT, PT, R187, 0x1a0, RZ ;  /* 0x000001a0bbbb7810 */ /* 0x000fe20007ffe0ff */
[----:B------:R-:W-:Y:S01]  /*6980*/  BSSY.RECONVERGENT B0, `(.L_x_127) ;  /* 0x000011f000007945 */ /* 0x000fe20003800200 */
[----:B------:R-:W-:Y:S02]  /*6990*/  SHF.L.U32 R143, R85, 0x10, RZ ;  /* 0x00000010558f7819 */ /* 0x000fe400000006ff */
[----:B------:R-:W-:Y:S02]  /*69a0*/  LOP3.LUT R187, R187, 0xfefffff8, RZ, 0xc0, !PT ;  /* 0xfefffff8bbbb7812 */ /* 0x000fe400078ec0ff */
[----:B------:R-:W-:Y:S02]  /*69b0*/  PRMT R141, R86, 0x8880, RZ ;  /* 0x00008880568d7816 */ /* 0x000fe400000000ff */
[----:B-1----:R1:W-:Y:S01]  /*69c0*/  SYNCS.ARRIVE.TRANS64.RED.A1T0 RZ, [R187+URZ], RZ ;  /* 0x000000ffbbff79a7 */ /* 0x0023e200081004ff */
[C---:B------:R-:W-:Y:S02]  /*69d0*/  PRMT R138, R87.reuse, 0x8880, RZ ;  /* 0x00008880578a7816 */ /* 0x040fe400000000ff */
[----:B------:R-:W-:Y:S02]  /*69e0*/  SHF.L.U32 R137, R87, 0x10, RZ ;  /* 0x0000001057897819 */ /* 0x000fe400000006ff */
[C---:B------:R-:W-:Y:S02]  /*69f0*/  PRMT R135, R88.reuse, 0x8880, RZ ;  /* 0x0000888058877816 */ /* 0x040fe400000000ff */
[----:B------:R-:W-:Y:S02]  /*6a00*/  SHF.L.U32 R134, R88, 0x10, RZ ;  /* 0x0000001058867819 */ /* 0x000fe400000006ff */
[C---:B------:R-:W-:Y:S02]  /*6a10*/  PRMT R132, R89.reuse, 0x8880, RZ ;  /* 0x0000888059847816 */ /* 0x040fe400000000ff */
[----:B------:R-:W-:Y:S01]  /*6a20*/  SHF.R.S32.HI R88, RZ, 0x18, R88 ;  /* 0x00000018ff587819 */ /* 0x000fe20000011458 */
[C---:B---3--:R-:W-:Y:S01]  /*6a30*/  IMAD R0, R78.reuse, R4, RZ ;  /* 0x000000044e007224 */ /* 0x048fe200078e02ff */
[----:B------:R-:W-:Y:S01]  /*6a40*/  SHF.L.U32 R131, R89, 0x10, RZ ;  /* 0x0000001059837819 */ /* 0x000fe200000006ff */
[----:B------:R-:W-:Y:S01]  /*6a50*/  IMAD R2, R78, R5, RZ ;  /* 0x000000054e027224 */ /* 0x000fe200078e02ff */
[----:B------:R-:W-:Y:S01]  /*6a60*/  PRMT R129, R90, 0x8880, RZ ;  /* 0x000088805a817816 */ /* 0x000fe200000000ff */
[----:B------:R-:W-:Y:S01]  /*6a70*/  IMAD R3, R78, R6, RZ ;  /* 0x000000064e037224 */ /* 0x000fe200078e02ff */
[----:B------:R-:W-:Y:S01]  /*6a80*/  SHF.L.U32 R128, R90, 0x10, RZ ;  /* 0x000000105a807819 */ /* 0x000fe200000006ff */
[----:B------:R-:W-:Y:S01]  /*6a90*/  IMAD R0, R81, R80, R0 ;  /* 0x0000005051007224 */ /* 0x000fe200078e0200 */
[----:B------:R-:W-:Y:S01]  /*6aa0*/  MOV R81, R144 ;  /* 0x0000009000517202 */ /* 0x000fe20000000f00 */
[----:B------:R-:W-:Y:S01]  /*6ab0*/  IMAD R7, R78, R7, RZ ;  /* 0x000000074e077224 */ /* 0x000fe200078e02ff */
[----:B------:R-:W-:Y:S01]  /*6ac0*/  PRMT R126, R91, 0x8880, RZ ;  /* 0x000088805b7e7816 */ /* 0x000fe200000000ff */
[-C--:B------:R-:W-:Y:S01]  /*6ad0*/  IMAD R2, R83, R80.reuse, R2 ;  /* 0x0000005053027224 */ /* 0x080fe200078e0202 */
[----:B------:R-:W-:Y:S01]  /*6ae0*/  PRMT R123, R92, 0x8880, RZ ;  /* 0x000088805c7b7816 */ /* 0x000fe200000000ff */
[----:B------:R-:W-:Y:S01]  /*6af0*/  IMAD R3, R82, R80, R3 ;  /* 0x0000005052037224 */ /* 0x000fe200078e0203 */
[----:B------:R-:W-:Y:S01]  /*6b00*/  SHF.R.S32.HI R82, RZ, 0x18, R143 ;  /* 0x00000018ff527819 */ /* 0x000fe2000001148f */
[----:B------:R-:W-:Y:S01]  /*6b10*/  IMAD R8, R78, R8, RZ ;  /* 0x000000084e087224 */ /* 0x000fe200078e02ff */
[----:B------:R-:W-:Y:S01]  /*6b20*/  SHF.L.U32 R122, R92, 0x10, RZ ;  /* 0x000000105c7a7819 */ /* 0x000fe200000006ff */
[----:B------:R-:W-:Y:S01]  /*6b30*/  IMAD R7, R84, R80, R7 ;  /* 0x0000005054077224 */ /* 0x000fe200078e0207 */
[C---:B------:R-:W-:Y:S01]  /*6b40*/  PRMT R120, R93.reuse, 0x8880, RZ ;  /* 0x000088805d787816 */ /* 0x040fe200000000ff */
[C---:B------:R-:W-:Y:S01]  /*6b50*/  IMAD R9, R78.reuse, R9, RZ ;  /* 0x000000094e097224 */ /* 0x040fe200078e02ff */
[----:B------:R-:W-:Y:S01]  /*6b60*/  SHF.L.U32 R119, R93, 0x10, RZ ;  /* 0x000000105d777819 */ /* 0x000fe200000006ff */
[C---:B------:R-:W-:Y:S01]  /*6b70*/  IMAD R10, R78.reuse, R10, RZ ;  /* 0x0000000a4e0a7224 */ /* 0x040fe200078e02ff */
[----:B------:R-:W-:Y:S01]  /*6b80*/  I2IP.S8.S32.SAT R149, R7, R3, RZ ;  /* 0x0000000307957239 */ /* 0x000fe200000014ff */
[----:B------:R-:W-:Y:S01]  /*6b90*/  IMAD R8, R81, R80, R8 ;  /* 0x0000005051087224 */ /* 0x000fe200078e0208 */
[----:B------:R-:W-:Y:S01]  /*6ba0*/  MOV R81, R141 ;  /* 0x0000008d00517202 */ /* 0x000fe20000000f00 */
[----:B------:R-:W-:Y:S01]  /*6bb0*/  IMAD R11, R78, R11, RZ ;  /* 0x0000000b4e0b7224 */ /* 0x000fe200078e02ff */
[----:B------:R-:W-:Y:S01]  /*6bc0*/  I2IP.S8.S32.SAT R148, R2, R0, R149 ;  /* 0x0000000002947239 */ /* 0x000fe20000001495 */
[----:B------:R-:W-:Y:S01]  /*6bd0*/  IMAD R9, R82, R80, R9 ;  /* 0x0000005052097224 */ /* 0x000fe200078e0209 */
[----:B------:R-:W-:Y:S01]  /*6be0*/  SHF.R.S32.HI R82, RZ, 0x18, R140 ;  /* 0x00000018ff527819 */ /* 0x000fe2000001148c */
[----:B------:R-:W-:Y:S01]  /*6bf0*/  IMAD R12, R78, R12, RZ ;  /* 0x0000000c4e0c7224 */ /* 0x000fe200078e02ff */
[----:B------:R-:W-:Y:S01]  /*6c00*/  PRMT R117, R94, 0x8880, RZ ;  /* 0x000088805e757816 */ /* 0x000fe200000000ff */
[C---:B------:R-:W-:Y:S01]  /*6c10*/  IMAD R13, R78.reuse, R13, RZ ;  /* 0x0000000d4e0d7224 */ /* 0x040fe200078e02ff */
[----:B------:R-:W-:Y:S01]  /*6c20*/  SHF.R.S32.HI R93, RZ, 0x18, R93 ;  /* 0x00000018ff5d7819 */ /* 0x000fe2000001145d */
[----:B------:R-:W-:Y:S01]  /*6c30*/  IMAD R14, R78, R14, RZ ;  /* 0x0000000e4e0e7224 */ /* 0x000fe200078e02ff */
[----:B------:R-:W-:Y:S01]  /*6c40*/  SHF.L.U32 R115, R94, 0x10, RZ ;  /* 0x000000105e737819 */ /* 0x000fe200000006ff */
[C---:B------:R-:W-:Y:S01]  /*6c50*/  IMAD R15, R78.reuse, R15, RZ ;  /* 0x0000000f4e0f7224 */ /* 0x040fe200078e02ff */
[C---:B------:R-:W-:Y:S01]  /*6c60*/  PRMT R111, R95.reuse, 0x8880, RZ ;  /* 0x000088805f6f7816 */ /* 0x040fe200000000ff */
[C---:B------:R-:W-:Y:S01]  /*6c70*/  IMAD R4, R78.reuse, R16, RZ ;  /* 0x000000104e047224 */ /* 0x040fe200078e02ff */
[----:B------:R-:W-:Y:S01]  /*6c80*/  SHF.L.U32 R110, R95, 0x10, RZ ;  /* 0x000000105f6e7819 */ /* 0x000fe200000006ff */
[----:B------:R-:W-:Y:S01]  /*6c90*/  IMAD R5, R78, R17, RZ ;  /* 0x000000114e057224 */ /* 0x000fe200078e02ff */
[----:B------:R-:W-:Y:S01]  /*6ca0*/  PRMT R116, R96, 0x8880, RZ ;  /* 0x0000888060747816 */ /* 0x000fe200000000ff */
[C---:B------:R-:W-:Y:S01]  /*6cb0*/  IMAD R6, R78.reuse, R18, RZ ;  /* 0x000000124e067224 */ /* 0x040fe200078e02ff */
[C---:B------:R-:W-:Y:S01]  /*6cc0*/  PRMT R108, R97.reuse, 0x8880, RZ ;  /* 0x00008880616c7816 */ /* 0x040fe200000000ff */
[C---:B------:R-:W-:Y:S01]  /*6cd0*/  IMAD R19, R78.reuse, R19, RZ ;  /* 0x000000134e137224 */ /* 0x040fe200078e02ff */
[----:B------:R-:W-:Y:S01]  /*6ce0*/  SHF.R.S32.HI R84, RZ, 0x18, R96 ;  /* 0x00000018ff547819 */ /* 0x000fe20000011460 */
[C---:B------:R-:W-:Y:S01]  /*6cf0*/  IMAD R16, R78.reuse, R20, RZ ;  /* 0x000000144e107224 */ /* 0x040fe200078e02ff */
[----:B------:R-:W-:Y:S01]  /*6d00*/  SHF.L.U32 R107, R97, 0x10, RZ ;  /* 0x00000010616b7819 */ /* 0x000fe200000006ff */
[----:B------:R-:W-:Y:S01]  /*6d10*/  IMAD R17, R78, R21, RZ ;  /* 0x000000154e117224 */ /* 0x000fe200078e02ff */
[----:B------:R-:W-:Y:S01]  /*6d20*/  PRMT R105, R98, 0x8880, RZ ;  /* 0x0000888062697816 */ /* 0x000fe200000000ff */
[----:B------:R-:W-:Y:S01]  /*6d30*/  IMAD R18, R78, R22, RZ ;  /* 0x000000164e127224 */ /* 0x000fe200078e02ff */
[----:B------:R-:W-:Y:S01]  /*6d40*/  SHF.L.U32 R104, R98, 0x10, RZ ;  /* 0x0000001062687819 */ /* 0x000fe200000006ff */
[C---:B------:R-:W-:Y:S01]  /*6d50*/  IMAD R23, R78.reuse, R23, RZ ;  /* 0x000000174e177224 */ /* 0x040fe200078e02ff */
[C---:B------:R-:W-:Y:S01]  /*6d60*/  PRMT R102, R99.reuse, 0x8880, RZ ;  /* 0x0000888063667816 */ /* 0x040fe200000000ff */
[C---:B------:R-:W-:Y:S01]  /*6d70*/  IMAD R20, R78.reuse, R24, RZ ;  /* 0x000000184e147224 */ /* 0x040fe200078e02ff */
[----:B------:R-:W-:Y:S01]  /*6d80*/  SHF.L.U32 R101, R99, 0x10, RZ ;  /* 0x0000001063657819 */ /* 0x000fe200000006ff */
[C---:B------:R-:W-:Y:S01]  /*6d90*/  IMAD R21, R78.reuse, R25, RZ ;  /* 0x000000194e157224 */ /* 0x040fe200078e02ff */
[----:B------:R-:W-:Y:S01]  /*6da0*/  SHF.L.U32 R142, R85, 0x8, RZ ;  /* 0x00000008558e7819 */ /* 0x000fe200000006ff */
[C---:B------:R-:W-:Y:S01]  /*6db0*/  IMAD R22, R78.reuse, R26, RZ ;  /* 0x0000001a4e167224 */ /* 0x040fe200078e02ff */
[----:B------:R-:W-:Y:S01]  /*6dc0*/  SHF.R.S32.HI R85, RZ, 0x18, R85 ;  /* 0x00000018ff557819 */ /* 0x000fe20000011455 */
[C---:B------:R-:W-:Y:S01]  /*6dd0*/  IMAD R27, R78.reuse, R27, RZ ;  /* 0x0000001b4e1b7224 */ /* 0x040fe200078e02ff */
[----:B------:R-:W-:Y:S01]  /*6de0*/  SHF.R.S32.HI R83, RZ, 0x18, R142 ;  /* 0x00000018ff537819 */ /* 0x000fe2000001148e */
[----:B------:R-:W-:Y:S01]  /*6df0*/  IMAD R24, R78, R28, RZ ;  /* 0x0000001c4e187224 */ /* 0x000fe200078e02ff */
[----:B------:R-:W-:Y:S01]  /*6e00*/  SHF.L.U32 R139, R86, 0x8, RZ ;  /* 0x00000008568b7819 */ /* 0x000fe200000006ff */
[----:B------:R-:W-:Y:S01]  /*6e10*/  IMAD R25, R78, R29, RZ ;  /* 0x0000001d4e197224 */ /* 0x000fe200078e02ff */
[----:B------:R-:W-:Y:S01]  /*6e20*/  SHF.R.S32.HI R86, RZ, 0x18, R86 ;  /* 0x00000018ff567819 */ /* 0x000fe20000011456 */
[-C--:B------:R-:W-:Y:S01]  /*6e30*/  IMAD R10, R83, R80.reuse, R10 ;  /* 0x00000050530a7224 */ /* 0x080fe200078e020a */
[----:B------:R-:W-:Y:S01]  /*6e40*/  SHF.R.S32.HI R83, RZ, 0x18, R139 ;  /* 0x00000018ff537819 */ /* 0x000fe2000001148b */
[-C--:B------:R-:W-:Y:S01]  /*6e50*/  IMAD R11, R85, R80.reuse, R11 ;  /* 0x00000050550b7224 */ /* 0x080fe200078e020b */
[----:B------:R-:W-:Y:S01]  /*6e60*/  SHF.R.S32.HI R85, RZ, 0x18, R133 ;  /* 0x00000018ff557819 */ /* 0x000fe20000011485 */
[-C--:B------:R-:W-:Y:S01]  /*6e70*/  IMAD R12, R81, R80.reuse, R12 ;  /* 0x00000050510c7224 */ /* 0x080fe200078e020c */
[----:B------:R-:W-:Y:S01]  /*6e80*/  SHF.L.U32 R136, R87, 0x8, RZ ;  /* 0x0000000857887819 */ /* 0x000fe200000006ff */
[----:B------:R-:W-:Y:S01]  /*6e90*/  IMAD R13, R82, R80, R13 ;  /* 0x00000050520d7224 */ /* 0x000fe200078e020d */
[----:B------:R-:W-:Y:S01]  /*6ea0*/  I2IP.S8.S32.SAT R150, R11, R10, RZ ;  /* 0x0000000a0b967239 */ /* 0x000fe200000014ff */
[----:B------:R-:W-:Y:S01]  /*6eb0*/  IMAD R14, R83, R80, R14 ;  /* 0x00000050530e7224 */ /* 0x000fe200078e020e */
[----:B------:R-:W-:Y:S01]  /*6ec0*/  SHF.R.S32.HI R82, RZ, 0x18, R137 ;  /* 0x00000018ff527819 */ /* 0x000fe20000011489 */
[----:B------:R-:W-:Y:S01]  /*6ed0*/  IMAD.MOV.U32 R81, RZ, RZ, R138 ;  /* 0x000000ffff517224 */ /* 0x000fe200078e008a */
[----:B------:R-:W-:Y:S01]  /*6ee0*/  I2IP.S8.S32.SAT R149, R9, R8, R150 ;  /* 0x0000000809957239 */ /* 0x000fe20000001496 */
[-C--:B------:R-:W-:Y:S01]  /*6ef0*/  IMAD R15, R86, R80.reuse, R15 ;  /* 0x00000050560f7224 */ /* 0x080fe200078e020f */
[----:B------:R-:W-:Y:S01]  /*6f00*/  MOV R83, R135 ;  /* 0x0000008700537202 */ /* 0x000fe20000000f00 */
[-C--:B------:R-:W-:Y:S01]  /*6f10*/  IMAD R4, R81, R80.reuse, R4 ;  /* 0x0000005051047224 */ /* 0x080fe200078e0204 */
[----:B------:R-:W-:Y:S01]  /*6f20*/  SHF.R.S32.HI R81, RZ, 0x18, R136 ;  /* 0x00000018ff517819 */ /* 0x000fe20000011488 */
[----:B------:R-:W-:Y:S01]  /*6f30*/  IMAD R5, R82, R80, R5 ;  /* 0x0000005052057224 */ /* 0x000fe200078e0205 */
[----:B------:R-:W-:Y:S01]  /*6f40*/  I2IP.S8.S32.SAT R151, R15, R14, RZ ;  /* 0x0000000e0f977239 */ /* 0x000fe200000014ff */
[C---:B------:R-:W-:Y:S01]  /*6f50*/  IMAD R26, R78.reuse, R30, RZ ;  /* 0x0000001e4e1a7224 */ /* 0x040fe200078e02ff */
[----:B------:R-:W-:Y:S01]  /*6f60*/  SHF.R.S32.HI R87, RZ, 0x18, R87 ;  /* 0x00000018ff577819 */ /* 0x000fe20000011457 */
[----:B------:R-:W-:Y:S01]  /*6f70*/  IMAD R6, R81, R80, R6 ;  /* 0x0000005051067224 */ /* 0x000fe200078e0206 */
[----:B------:R-:W-:Y:S01]  /*6f80*/  I2IP.S8.S32.SAT R150, R13, R12, R151 ;  /* 0x0000000c0d967239 */ /* 0x000fe20000001497 */
[----:B------:R-:W-:Y:S01]  /*6f90*/  IMAD R31, R78, R31, RZ ;  /* 0x0000001f4e1f7224 */ /* 0x000fe200078e02ff */
[----:B------:R-:W-:Y:S01]  /*6fa0*/  SHF.R.S32.HI R82, RZ, 0x18, R134 ;  /* 0x00000018ff527819 */ /* 0x000fe20000011486 */
[----:B------:R-:W-:Y:S01]  /*6fb0*/  IMAD R19, R87, R80, R19 ;  /* 0x0000005057137224 */ /* 0x000fe200078e0213 */
[----:B------:R-:W-:Y:S01]  /*6fc0*/  MOV R81, R132 ;  /* 0x0000008400517202 */ /* 0x000fe20000000f00 */
[-C--:B------:R-:W-:Y:S01]  /*6fd0*/  IMAD R16, R83, R80.reuse, R16 ;  /* 0x0000005053107224 */ /* 0x080fe200078e0210 */
[----:B------:R-:W-:Y:S01]  /*6fe0*/  SHF.L.U32 R130, R89, 0x8, RZ ;  /* 0x0000000859827819 */ /* 0x000fe200000006ff */
[----:B------:R-:W-:Y:S01]  /*6ff0*/  IMAD R17, R82, R80, R17 ;  /* 0x0000005052117224 */ /* 0x000fe200078e0211 */
[----:B------:R-:W-:Y:S01]  /*7000*/  I2IP.S8.S32.SAT R151, R19, R6, RZ ;  /* 0x0000000613977239 */ /* 0x000fe200000014ff */
[-C--:B------:R-:W-:Y:S01]  /*7010*/  IMAD R18, R85, R80.reuse, R18 ;  /* 0x0000005055127224 */ /* 0x080fe200078e0212 */
[----:B------:R-:W-:Y:S01]  /*7020*/  SHF.R.S32.HI R82, RZ, 0x18, R131 ;  /* 0x00000018ff527819 */ /* 0x000fe20000011483 */
[-C--:B------:R-:W-:Y:S01]  /*7030*/  IMAD R23, R88, R80.reuse, R23 ;  /* 0x0000005058177224 */ /* 0x080fe200078e0217 */
[----:B------:R-:W-:Y:S01]  /*7040*/  SHF.R.S32.HI R83, RZ, 0x18, R130 ;  /* 0x00000018ff537819 */ /* 0x000fe20000011482 */
[-C--:B------:R-:W-:Y:S01]  /*7050*/  IMAD R20, R81, R80.reuse, R20 ;  /* 0x0000005051147224 */ /* 0x080fe200078e0214 */
[----:B------:R-:W-:Y:S01]  /*7060*/  SHF.R.S32.HI R89, RZ, 0x18, R89 ;  /* 0x00000018ff597819 */ /* 0x000fe20000011459 */
[-C--:B------:R-:W-:Y:S01]  /*7070*/  IMAD R21, R82, R80.reuse, R21 ;  /* 0x0000005052157224 */ /* 0x080fe200078e0215 */
[----:B------:R-:W-:Y:S01]  /*7080*/  MOV R81, R129 ;  /* 0x0000008100517202 */ /* 0x000fe20000000f00 */
[-C--:B------:R-:W-:Y:S01]  /*7090*/  IMAD R22, R83, R80.reuse, R22 ;  /* 0x0000005053167224 */ /* 0x080fe200078e0216 */
[----:B------:R-:W-:Y:S01]  /*70a0*/  SHF.L.U32 R127, R90, 0x8, RZ ;  /* 0x000000085a7f7819 */ /* 0x000fe200000006ff */
[-C--:B------:R-:W-:Y:S01]  /*70b0*/  IMAD R27, R89, R80.reuse, R27 ;  /* 0x00000050591b7224 */ /* 0x080fe200078e021b */
[----:B------:R-:W-:Y:S01]  /*70c0*/  SHF.R.S32.HI R82, RZ, 0x18, R128 ;  /* 0x00000018ff527819 */ /* 0x000fe20000011480 */
[----:B------:R-:W-:Y:S01]  /*70d0*/  IMAD R24, R81, R80, R24 ;  /* 0x0000005051187224 */ /* 0x000fe200078e0218 */
[----:B------:R-:W-:Y:S01]  /*70e0*/  SHF.R.S32.HI R81, RZ, 0x18, R127 ;  /* 0x00000018ff517819 */ /* 0x000fe2000001147f */
[----:B------:R-:W-:Y:S01]  /*70f0*/  IMAD R28, R78, R32, RZ ;  /* 0x000000204e1c7224 */ /* 0x000fe200078e02ff */
[----:B------:R-:W-:Y:S01]  /*7100*/  SHF.R.S32.HI R90, RZ, 0x18, R90 ;  /* 0x00000018ff5a7819 */ /* 0x000fe2000001145a */
[----:B------:R-:W-:Y:S01]  /*7110*/  IMAD R25, R82, R80, R25 ;  /* 0x0000005052197224 */ /* 0x000fe200078e0219 */
[----:B------:R-:W-:Y:S01]  /*7120*/  MOV R83, R126 ;  /* 0x0000007e00537202 */ /* 0x000fe20000000f00 */
[-C--:B------:R-:W-:Y:S01]  /*7130*/  IMAD R26, R81, R80.reuse, R26 ;  /* 0x00000050511a7224 */ /* 0x080fe200078e021a */
[----:B------:R-:W-:Y:S01]  /*7140*/  SHF.L.U32 R124, R91, 0x8, RZ ;  /* 0x000000085b7c7819 */ /* 0x000fe200000006ff */
[----:B------:R-:W-:Y:S01]  /*7150*/  IMAD R29, R78, R33, RZ ;  /* 0x000000214e1d7224 */ /* 0x000fe200078e02ff */
[----:B------:R-:W-:Y:S01]  /*7160*/  SHF.R.S32.HI R82, RZ, 0x18, R125 ;  /* 0x00000018ff527819 */ /* 0x000fe2000001147d */
[----:B------:R-:W-:Y:S01]  /*7170*/  IMAD R31, R90, R80, R31 ;  /* 0x000000505a1f7224 */ /* 0x000fe200078e021f */
[----:B------:R-:W-:Y:S01]  /*7180*/  SHF.R.S32.HI R85, RZ, 0x18, R124 ;  /* 0x00000018ff557819 */ /* 0x000fe2000001147c */
[C---:B------:R-:W-:Y:S01]  /*7190*/  IMAD R30, R78.reuse, R34, RZ ;  /* 0x000000224e1e7224 */ /* 0x040fe200078e02ff */
[----:B------:R-:W-:Y:S01]  /*71a0*/  I2IP.S8.S32.SAT R151, R5, R4, R151 ;  /* 0x0000000405977239 */ /* 0x000fe20000001497 */
[----:B------:R-:W-:Y:S01]  /*71b0*/  IMAD R28, R83, R80, R28 ;  /* 0x00000050531c7224 */ /* 0x000fe200078e021c */
[----:B------:R-:W-:Y:S01]  /*71c0*/  SHF.R.S32.HI R91, RZ, 0x18, R91 ;  /* 0x00000018ff5b7819 */ /* 0x000fe2000001145b */
[----:B------:R-:W-:Y:S01]  /*71d0*/  IMAD R35, R78, R35, RZ ;  /* 0x000000234e237224 */ /* 0x000fe200078e02ff */
[----:B------:R-:W-:Y:S01]  /*71e0*/  I2IP.S8.S32.SAT R160, R23, R18, RZ ;  /* 0x0000001217a07239 */ /* 0x000fe200000014ff */
[----:B------:R-:W-:Y:S01]  /*71f0*/  IMAD R29, R82, R80, R29 ;  /* 0x00000050521d7224 */ /* 0x000fe200078e021d */
[----:B------:R3:W-:Y:S01]  /*7200*/  STS.128 [R179+UR43+0x2400], R148 ;  /* 0x00240094b3007988 */ /* 0x0007e20008000c2b */
[----:B------:R-:W-:Y:S01]  /*7210*/  IMAD R32, R78, R36, RZ ;  /* 0x000000244e207224 */ /* 0x000fe200078e02ff */
[----:B------:R-:W-:Y:S01]  /*7220*/  I2IP.S8.S32.SAT R160, R17, R16, R160 ;  /* 0x0000001011a07239 */ /* 0x000fe200000014a0 */
[----:B------:R-:W-:Y:S01]  /*7230*/  IMAD R30, R85, R80, R30 ;  /* 0x00000050551e7224 */ /* 0x000fe200078e021e */
[----:B------:R-:W-:Y:S01]  /*7240*/  I2IP.S8.S32.SAT R161, R27, R22, RZ ;  /* 0x000000161ba17239 */ /* 0x000fe200000014ff */
[----:B------:R-:W-:Y:S01]  /*7250*/  IMAD.MOV.U32 R81, RZ, RZ, R123 ;  /* 0x000000ffff517224 */ /* 0x000fe200078e007b */
[----:B------:R-:W-:Y:S01]  /*7260*/  SHF.L.U32 R121, R92, 0x8, RZ ;  /* 0x000000085c797819 */ /* 0x000fe200000006ff */
[----:B------:R-:W-:Y:S01]  /*7270*/  IMAD R35, R91, R80, R35 ;  /* 0x000000505b237224 */ /* 0x000fe200078e0223 */
[----:B------:R-:W-:Y:S01]  /*7280*/  SHF.R.S32.HI R82, RZ, 0x18, R122 ;  /* 0x00000018ff527819 */ /* 0x000fe2000001147a */
[C---:B------:R-:W-:Y:S01]  /*7290*/  IMAD R33, R78.reuse, R37, RZ ;  /* 0x000000254e217224 */ /* 0x040fe200078e02ff */
[----:B------:R-:W-:Y:S01]  /*72a0*/  I2IP.S8.S32.SAT R161, R21, R20, R161 ;  /* 0x0000001415a17239 */ /* 0x000fe200000014a1 */
[----:B------:R-:W-:Y:S01]  /*72b0*/  IMAD R32, R81, R80, R32 ;  /* 0x0000005051207224 */ /* 0x000fe200078e0220 */
[----:B------:R-:W-:Y:S01]  /*72c0*/  SHF.R.S32.HI R81, RZ, 0x18, R121 ;  /* 0x00000018ff517819 */ /* 0x000fe20000011479 */
[C---:B------:R-:W-:Y:S01]  /*72d0*/  IMAD R34, R78.reuse, R38, RZ ;  /* 0x000000264e227224 */ /* 0x040fe200078e02ff */
[----:B------:R-:W-:Y:S01]  /*72e0*/  SHF.R.S32.HI R92, RZ, 0x18, R92 ;  /* 0x00000018ff5c7819 */ /* 0x000fe2000001145c */
[----:B------:R-:W-:Y:S01]  /*72f0*/  IMAD R39, R78, R39, RZ ;  /* 0x000000274e277224 */ /* 0x000fe200078e02ff */
[----:B------:R-:W-:Y:S01]  /*7300*/  I2IP.S8.S32.SAT R162, R31, R26, RZ ;  /* 0x0000001a1fa27239 */ /* 0x000fe200000014ff */
[----:B------:R-:W-:Y:S01]  /*7310*/  IMAD R33, R82, R80, R33 ;  /* 0x0000005052217224 */ /* 0x000fe200078e0221 */
[----:B------:R-:W-:Y:S01]  /*7320*/  MOV R83, R120 ;  /* 0x0000007800537202 */ /* 0x000fe20000000f00 */
[C---:B------:R-:W-:Y:S01]  /*7330*/  IMAD R36, R78.reuse, R40, RZ ;  /* 0x000000284e247224 */ /* 0x040fe200078e02ff */
[----:B------:R-:W-:Y:S01]  /*7340*/  I2IP.S8.S32.SAT R162, R25, R24, R162 ;  /* 0x0000001819a27239 */ /* 0x000fe200000014a2 */
[----:B------:R-:W-:Y:S01]  /*7350*/  IMAD R34, R81, R80, R34 ;  /* 0x0000005051227224 */ /* 0x000fe200078e0222 */
[----:B------:R-:W-:Y:S01]  /*7360*/  SHF.R.S32.HI R82, RZ, 0x18, R119 ;  /* 0x00000018ff527819 */ /* 0x000fe20000011477 */
[----:B------:R-:W-:Y:S01]  /*7370*/  IMAD R37, R78, R41, RZ ;  /* 0x000000294e257224 */ /* 0x000fe200078e02ff */
[----:B------:R-:W-:Y:S01]  /*7380*/  I2IP.S8.S32.SAT R163, R35, R30, RZ ;  /* 0x0000001e23a37239 */ /* 0x000fe200000014ff */
[----:B------:R-:W-:Y:S01]  /*7390*/  IMAD R39, R92, R80, R39 ;  /* 0x000000505c277224 */ /* 0x000fe200078e0227 */
[----:B------:R-:W-:Y:S01]  /*73a0*/  SHF.R.S32.HI R85, RZ, 0x18, R118 ;  /* 0x00000018ff557819 */ /* 0x000fe20000011476 */
[C---:B------:R-:W-:Y:S01]  /*73b0*/  IMAD R38, R78.reuse, R42, RZ ;  /* 0x0000002a4e267224 */ /* 0x040fe200078e02ff */
[----:B------:R-:W-:Y:S01]  /*73c0*/  I2IP.S8.S32.SAT R163, R29, R28, R163 ;  /* 0x0000001c1da37239 */ /* 0x000fe200000014a3 */
[----:B------:R-:W-:Y:S01]  /*73d0*/  IMAD R36, R83, R80, R36 ;  /* 0x0000005053247224 */ /* 0x000fe200078e0224 */
[----:B------:R-:W-:Y:S01]  /*73e0*/  I2IP.S8.S32.SAT R168, R39, R34, RZ ;  /* 0x0000002227a87239 */ /* 0x000fe200000014ff */
[----:B------:R-:W-:Y:S01]  /*73f0*/  IMAD R43, R78, R43, RZ ;  /* 0x0000002b4e2b7224 */ /* 0x000fe200078e02ff */
[----:B------:R-:W-:Y:S01]  /*7400*/  MOV R81, R117 ;  /* 0x0000007500517202 */ /* 0x000fe20000000f00 */
[----:B------:R-:W-:Y:S01]  /*7410*/  IMAD R37, R82, R80, R37 ;  /* 0x0000005052257224 */ /* 0x000fe200078e0225 */
[----:B------:R3:W-:Y:S01]  /*7420*/  STS.128 [R178+0x2400], R160 ;  /* 0x002400a0b2007388 */ /* 0x0007e20000000c00 */
[----:B------:R-:W-:Y:S01]  /*7430*/  IMAD R40, R78, R44, RZ ;  /* 0x0000002c4e287224 */ /* 0x000fe200078e02ff */
[----:B------:R-:W-:Y:S01]  /*7440*/  I2IP.S8.S32.SAT R168, R33, R32, R168 ;  /* 0x0000002021a87239 */ /* 0x000fe200000014a8 */
[-C--:B------:R-:W-:Y:S01]  /*7450*/  IMAD R38, R85, R80.reuse, R38 ;  /* 0x0000005055267224 */ /* 0x080fe200078e0226 */
[----:B------:R-:W-:Y:S01]  /*7460*/  SHF.L.U32 R112, R94, 0x8, RZ ;  /* 0x000000085e707819 */ /* 0x000fe200000006ff */
[-C--:B------:R-:W-:Y:S01]  /*7470*/  IMAD R43, R93, R80.reuse, R43 ;  /* 0x000000505d2b7224 */ /* 0x080fe200078e022b */
[----:B------:R-:W-:Y:S01]  /*7480*/  SHF.R.S32.HI R82, RZ, 0x18, R115 ;  /* 0x00000018ff527819 */ /* 0x000fe20000011473 */
[C---:B------:R-:W-:Y:S01]  /*7490*/  IMAD R41, R78.reuse, R45, RZ ;  /* 0x0000002d4e297224 */ /* 0x040fe200078e02ff */
[----:B------:R-:W-:Y:S01]  /*74a0*/  MOV R83, R111 ;  /* 0x0000006f00537202 */ /* 0x000fe20000000f00 */
[----:B------:R-:W-:Y:S01]  /*74b0*/  IMAD R40, R81, R80, R40 ;  /* 0x0000005051287224 */ /* 0x000fe200078e0228 */
[----:B------:R-:W-:Y:S01]  /*74c0*/  SHF.R.S32.HI R81, RZ, 0x18, R112 ;  /* 0x00000018ff517819 */ /* 0x000fe20000011470 */
[C---:B------:R-:W-:Y:S01]  /*74d0*/  IMAD R42, R78.reuse, R46, RZ ;  /* 0x0000002e4e2a7224 */ /* 0x040fe200078e02ff */
[----:B------:R-:W-:Y:S01]  /*74e0*/  SHF.R.S32.HI R94, RZ, 0x18, R94 ;  /* 0x00000018ff5e7819 */ /* 0x000fe2000001145e */
[----:B------:R-:W-:Y:S01]  /*74f0*/  IMAD R47, R78, R47, RZ ;  /* 0x0000002f4e2f7224 */ /* 0x000fe200078e02ff */
[----:B------:R-:W-:Y:S01]  /*7500*/  I2IP.S8.S32.SAT R169, R43, R38, RZ ;  /* 0x000000262ba97239 */ /* 0x000fe200000014ff */
[----:B------:R-:W-:Y:S01]  /*7510*/  IMAD R41, R82, R80, R41 ;  /* 0x0000005052297224 */ /* 0x000fe200078e0229 */
[----:B------:R-:W-:Y:S01]  /*7520*/  SHF.L.U32 R109, R95, 0x8, RZ ;  /* 0x000000085f6d7819 */ /* 0x000fe200000006ff */
[C---:B------:R-:W-:Y:S01]  /*7530*/  IMAD R44, R78.reuse, R48, RZ ;  /* 0x000000304e2c7224 */ /* 0x040fe200078e02ff */
[----:B------:R-:W-:Y:S01]  /*7540*/  I2IP.S8.S32.SAT R169, R37, R36, R169 ;  /* 0x0000002425a97239 */ /* 0x000fe200000014a9 */
[----:B------:R-:W-:Y:S01]  /*7550*/  IMAD R42, R81, R80, R42 ;  /* 0x00000050512a7224 */ /* 0x000fe200078e022a */
[----:B------:R-:W-:Y:S01]  /*7560*/  SHF.R.S32.HI R82, RZ, 0x18, R110 ;  /* 0x00000018ff527819 */ /* 0x000fe2000001146e */
[----:B------:R-:W-:Y:S01]  /*7570*/  IMAD R45, R78, R49, RZ ;  /* 0x000000314e2d7224 */ /* 0x000fe200078e02ff */
[----:B------:R-:W-:Y:S01]  /*7580*/  MOV R81, R116 ;  /* 0x0000007400517202 */ /* 0x000fe20000000f00 */
[----:B------:R-:W-:Y:S01]  /*7590*/  IMAD R47, R94, R80, R47 ;  /* 0x000000505e2f7224 */ /* 0x000fe200078e022f */
[----:B------:R-:W-:Y:S01]  /*75a0*/  SHF.R.S32.HI R85, RZ, 0x18, R109 ;  /* 0x00000018ff557819 */ /* 0x000fe2000001146d */
[C---:B------:R-:W-:Y:S01]  /*75b0*/  IMAD R46, R78.reuse, R50, RZ ;  /* 0x000000324e2e7224 */ /* 0x040fe200078e02ff */
[----:B------:R-:W-:Y:S01]  /*75c0*/  SHF.R.S32.HI R95, RZ, 0x18, R95 ;  /* 0x00000018ff5f7819 */ /* 0x000fe2000001145f */
[----:B------:R-:W-:Y:S01]  /*75d0*/  IMAD R44, R83, R80, R44 ;  /* 0x00000050532c7224 */ /* 0x000fe200078e022c */
[----:B------:R-:W-:Y:S01]  /*75e0*/  I2IP.S8.S32.SAT R170, R47, R42, RZ ;  /* 0x0000002a2faa7239 */ /* 0x000fe200000014ff */
[----:B------:R-:W-:Y:S01]  /*75f0*/  IMAD R51, R78, R51, RZ ;  /* 0x000000334e337224 */ /* 0x000fe200078e02ff */
[----:B------:R-:W-:Y:S01]  /*7600*/  SHF.L.U32 R113, R96, 0x8, RZ ;  /* 0x0000000860717819 */ /* 0x000fe200000006ff */
[----:B------:R-:W-:Y:S01]  /*7610*/  IMAD R45, R82, R80, R45 ;  /* 0x00000050522d7224 */ /* 0x000fe200078e022d */
[----:B------:R-:W-:Y:S01]  /*7620*/  I2IP.S8.S32.SAT R170, R41, R40, R170 ;  /* 0x0000002829aa7239 */ /* 0x000fe200000014aa */
[C---:B------:R-:W-:Y:S01]  /*7630*/  IMAD R48, R78.reuse, R52, RZ ;  /* 0x000000344e307224 */ /* 0x040fe200078e02ff */
[----:B------:R-:W-:Y:S01]  /*7640*/  SHF.R.S32.HI R82, RZ, 0x18, R114 ;  /* 0x00000018ff527819 */ /* 0x000fe20000011472 */
[-C--:B------:R-:W-:Y:S01]  /*7650*/  IMAD R46, R85, R80.reuse, R46 ;  /* 0x00000050552e7224 */ /* 0x080fe200078e022e */
[----:B------:R-:W-:Y:S01]  /*7660*/  SHF.R.S32.HI R83, RZ, 0x18, R113 ;  /* 0x00000018ff537819 */ /* 0x000fe20000011471 */
[C---:B------:R-:W-:Y:S01]  /*7670*/  IMAD R49, R78.reuse, R53, RZ ;  /* 0x000000354e317224 */ /* 0x040fe200078e02ff */
[----:B------:R-:W-:Y:S01]  /*7680*/  SHF.R.S32.HI R96, RZ, 0x18, R97 ;  /* 0x00000018ff607819 */ /* 0x000fe20000011461 */
[----:B------:R-:W-:Y:S01]  /*7690*/  IMAD R51, R95, R80, R51 ;  /* 0x000000505f337224 */ /* 0x000fe200078e0233 */
[----:B------:R-:W-:Y:S01]  /*76a0*/  SHF.L.U32 R106, R97, 0x8, RZ ;  /* 0x00000008616a7819 */ /* 0x000fe200000006ff */
[C---:B------:R-:W-:Y:S01]  /*76b0*/  IMAD R50, R78.reuse, R54, RZ ;  /* 0x000000364e327224 */ /* 0x040fe200078e02ff */
[----:B------:R-:W-:Y:S01]  /*76c0*/  SHF.R.S32.HI R97, RZ, 0x18, R98 ;  /* 0x00000018ff617819 */ /* 0x000fe20000011462 */
[----:B------:R-:W-:Y:S01]  /*76d0*/  IMAD R48, R81, R80, R48 ;  /* 0x0000005051307224 */ /* 0x000fe200078e0230 */
[----:B------:R-:W-:Y:S01]  /*76e0*/  I2IP.S8.S32.SAT R171, R51, R46, RZ ;  /* 0x0000002e33ab7239 */ /* 0x000fe200000014ff */
[----:B------:R-:W-:Y:S01]  /*76f0*/  IMAD R55, R78, R55, RZ ;  /* 0x000000374e377224 */ /* 0x000fe200078e02ff */
[----:B------:R-:W-:Y:S01]  /*7700*/  SHF.R.S32.HI R98, RZ, 0x18, R99 ;  /* 0x00000018ff627819 */ /* 0x000fe20000011463 */
[----:B------:R-:W-:Y:S01]  /*7710*/  IMAD R49, R82, R80, R49 ;  /* 0x0000005052317224 */ /* 0x000fe200078e0231 */
[----:B------:R-:W-:Y:S01]  /*7720*/  I2IP.S8.S32.SAT R171, R45, R44, R171 ;  /* 0x0000002c2dab7239 */ /* 0x000fe200000014ab */
[C---:B------:R-:W-:Y:S01]  /*7730*/  IMAD R52, R78.reuse, R56, RZ ;  /* 0x000000384e347224 */ /* 0x040fe200078e02ff */
[----:B------:R-:W-:Y:S01]  /*7740*/  SHF.R.S32.HI R82, RZ, 0x18, R107 ;  /* 0x00000018ff527819 */ /* 0x000fe2000001146b */
[-C--:B------:R-:W-:Y:S01]  /*7750*/  IMAD R50, R83, R80.reuse, R50 ;  /* 0x0000005053327224 */ /* 0x080fe200078e0232 */
[----:B------:R-:W-:Y:S01]  /*7760*/  SHF.R.S32.HI R83, RZ, 0x18, R106 ;  /* 0x00000018ff537819 */ /* 0x000fe2000001146a */
[----:B------:R-:W-:Y:S01]  /*7770*/  IMAD.MOV.U32 R81, RZ, RZ, R108 ;  /* 0x000000ffff517224 */ /* 0x000fe200078e006c */
[----:B------:R3:W-:Y:S01]  /*7780*/  STS.128 [R177+0x2400], R168 ;  /* 0x002400a8b1007388 */ /* 0x0007e20000000c00 */
[----:B------:R-:W-:Y:S01]  /*7790*/  IMAD R53, R78, R57, RZ ;  /* 0x000000394e357224 */ /* 0x000fe200078e02ff */
[----:B------:R-:W-:Y:S01]  /*77a0*/  SHF.L.U32 R100, R99, 0x8, RZ ;  /* 0x0000000863647819 */ /* 0x000fe200000006ff */
[----:B------:R-:W-:Y:S01]  /*77b0*/  IMAD R55, R84, R80, R55 ;  /* 0x0000005054377224 */ /* 0x000fe200078e0237 */
[----:B-1----:R-:W-:Y:S01]  /*77c0*/  IADD3 R187, PT, PT, R76, 0x1, RZ ;  /* 0x000000014cbb7810 */ /* 0x002fe20007ffe0ff */
[C---:B------:R-:W-:Y:S01]  /*77d0*/  IMAD R54, R78.reuse, R58, RZ ;  /* 0x0000003a4e367224 */ /* 0x040fe200078e02ff */
[----:B------:R-:W-:Y:S01]  /*77e0*/  SHF.R.S32.HI R85, RZ, 0x18, R100 ;  /* 0x00000018ff557819 */ /* 0x000fe20000011464 */
[----:B------:R-:W-:Y:S01]  /*77f0*/  IMAD R52, R81, R80, R52 ;  /* 0x0000005051347224 */ /* 0x000fe200078e0234 */
[----:B------:R-:W-:Y:S01]  /*7800*/  I2IP.S8.S32.SAT R192, R55, R50, RZ ;  /* 0x0000003237c07239 */ /* 0x000fe200000014ff */
[----:B------:R-:W-:Y:S01]  /*7810*/  IMAD R59, R78, R59, RZ ;  /* 0x0000003b4e3b7224 */ /* 0x000fe200078e02ff */
[----:B------:R-:W-:Y:S01]  /*7820*/  MOV R81, R105 ;  /* 0x0000006900517202 */ /* 0x000fe20000000f00 */
[----:B------:R-:W-:Y:S01]  /*7830*/  IMAD R53, R82, R80, R53 ;  /* 0x0000005052357224 */ /* 0x000fe200078e0235 */
[----:B------:R-:W-:Y:S01]  /*7840*/  I2IP.S8.S32.SAT R192, R49, R48, R192 ;  /* 0x0000003031c07239 */ /* 0x000fe200000014c0 */
[----:B------:R-:W-:Y:S01]  /*7850*/  IMAD R56, R78, R60, RZ ;  /* 0x0000003c4e387224 */ /* 0x000fe200078e02ff */
[----:B------:R-:W-:Y:S01]  /*7860*/  SHF.R.S32.HI R82, RZ, 0x18, R104 ;  /* 0x00000018ff527819 */ /* 0x000fe20000011468 */
[----:B------:R-:W-:Y:S01]  /*7870*/  IMAD R54, R83, R80, R54 ;  /* 0x0000005053367224 */ /* 0x000fe200078e0236 */
[----:B------:R-:W-:Y:S01]  /*7880*/  MOV R83, R102 ;  /* 0x0000006600537202 */ /* 0x000fe20000000f00 */
[-C--:B------:R-:W-:Y:S02]  /*7890*/  IMAD R59, R96, R80.reuse, R59 ;  /* 0x00000050603b7224 */ /* 0x080fe400078e023b */
[C---:B------:R-:W-:Y:S02]  /*78a0*/  IMAD R57, R78.reuse, R61, RZ ;  /* 0x0000003d4e397224 */ /* 0x040fe400078e02ff */
[----:B------:R-:W-:Y:S01]  /*78b0*/  IMAD R56, R81, R80, R56 ;  /* 0x0000005051387224 */ /* 0x000fe200078e0238 */
[----:B------:R-:W-:Y:S01]  /*78c0*/  SHF.R.S32.HI R81, RZ, 0x18, R103 ;  /* 0x00000018ff517819 */ /* 0x000fe20000011467 */
[C---:B------:R-:W-:Y:S01]  /*78d0*/  IMAD R58, R78.reuse, R62, RZ ;  /* 0x0000003e4e3a7224 */ /* 0x040fe200078e02ff */
[----:B------:R-:W-:Y:S01]  /*78e0*/  I2IP.S8.S32.SAT R193, R59, R54, RZ ;  /* 0x000000363bc17239 */ /* 0x000fe200000014ff */
[----:B------:R-:W-:Y:S02]  /*78f0*/  IMAD R63, R78, R63, RZ ;  /* 0x0000003f4e3f7224 */ /* 0x000fe400078e02ff */
[----:B------:R-:W-:Y:S01]  /*7900*/  IMAD R57, R82, R80, R57 ;  /* 0x0000005052397224 */ /* 0x000fe200078e0239 */
[----:B------:R-:W-:Y:S01]  /*7910*/  SHF.R.S32.HI R82, RZ, 0x18, R101 ;  /* 0x00000018ff527819 */ /* 0x000fe20000011465 */
[C---:B------:R-:W-:Y:S01]  /*7920*/  IMAD R60, R78.reuse, R64, RZ ;  /* 0x000000404e3c7224 */ /* 0x040fe200078e02ff */
[----:B------:R-:W-:Y:S01]  /*7930*/  I2IP.S8.S32.SAT R193, R53, R52, R193 ;  /* 0x0000003435c17239 */ /* 0x000fe200000014c1 */
[-C--:B------:R-:W-:Y:S02]  /*7940*/  IMAD R58, R81, R80.reuse, R58 ;  /* 0x00000050513a7224 */ /* 0x080fe400078e023a */
[C---:B------:R-:W-:Y:S02]  /*7950*/  IMAD R61, R78.reuse, R65, RZ ;  /* 0x000000414e3d7224 */ /* 0x040fe400078e02ff */
[-C--:B------:R-:W-:Y:S02]  /*7960*/  IMAD R63, R97, R80.reuse, R63 ;  /* 0x00000050613f7224 */ /* 0x080fe400078e023f */
[----:B------:R-:W-:Y:S02]  /*7970*/  IMAD R60, R83, R80, R60 ;  /* 0x00000050533c7224 */ /* 0x000fe400078e023c */
[----:B------:R-:W-:Y:S01]  /*7980*/  IMAD R62, R78, R66, RZ ;  /* 0x000000424e3e7224 */ /* 0x000fe200078e02ff */
[----:B------:R-:W-:Y:S01]  /*7990*/  I2IP.S8.S32.SAT R194, R63, R58, RZ ;  /* 0x0000003a3fc27239 */ /* 0x000fe200000014ff */
[----:B------:R-:W-:Y:S02]  /*79a0*/  IMAD R61, R82, R80, R61 ;  /* 0x00000050523d7224 */ /* 0x000fe400078e023d */
[----:B------:R-:W-:Y:S01]  /*79b0*/  IMAD R67, R78, R67, RZ ;  /* 0x000000434e437224 */ /* 0x000fe200078e02ff */
[----:B------:R-:W-:Y:S01]  /*79c0*/  I2IP.S8.S32.SAT R194, R57, R56, R194 ;  /* 0x0000003839c27239 */ /* 0x000fe200000014c2 */
[-C--:B------:R-:W-:Y:S02]  /*79d0*/  IMAD R62, R85, R80.reuse, R62 ;  /* 0x00000050553e7224 */ /* 0x080fe400078e023e */
[----:B------:R-:W-:Y:S05]  /*79e0*/  IMAD R67, R98, R80, R67 ;  /* 0x0000005062437224 */ /* 0x000fea00078e0243 */
[----:B------:R-:W-:Y:S04]  /*79f0*/  I2IP.S8.S32.SAT R189, R67, R62, RZ ;  /* 0x0000003e43bd7239 */ /* 0x000fe800000014ff */
[----:B------:R-:W-:Y:S05]  /*7a00*/  I2IP.S8.S32.SAT R195, R61, R60, R189 ;  /* 0x0000003c3dc37239 */ /* 0x000fea00000014bd */
[----:B------:R3:W-:Y:S01]  /*7a10*/  STS.128 [R176+0x2400], R192 ;  /* 0x002400c0b0007388 */ /* 0x0007e20000000c00 */
[----:B------:R-:W-:Y:S01]  /*7a20*/  @!PT LDS RZ, [RZ] ;  /* 0x00000000fffff984 */ /* 0x000fe20000000800 */
[----:B------:R-:W-:Y:S01]  /*7a30*/  @!PT LDS RZ, [RZ] ;  /* 0x00000000fffff984 */ /* 0x000fe20000000800 */
[----:B------:R-:W-:Y:S01]  /*7a40*/  @!PT LDS RZ, [RZ] ;  /* 0x00000000fffff984 */ /* 0x000fe20000000800 */
[----:B------:R-:W-:Y:S01]  /*7a50*/  @!PT LDS RZ, [RZ] ;  /* 0x00000000fffff984 */ /* 0x000fe20000000800 */
[----:B------:R1:W-:Y:S07]  /*7a60*/  MEMBAR.ALL.CTA ;  /* 0x0000000000007992 */ /* 0x0003ee0000008000 */
[----:B-1----:R-:W1:Y:S02]  /*7a70*/  FENCE.VIEW.ASYNC.S ;  /* 0x00000000000073c6 */ /* 0x002e640000000000 */
[----:B-1----:R-:W-:Y:S06]  /*7a80*/  BAR.SYNC.DEFER_BLOCKING 0x1, 0x80 ;  /* 0x0042000000007b1d */ /* 0x002fec0000010000 */
[----:B------:R-:W-:Y:S05]  /*7a90*/  @P0 BRA `(.L_x_128) ;  /* 0x0000000000340947 */ /* 0x000fea0003800000 */
[----:B------:R-:W-:Y:S01]  /*7aa0*/  UIADD3 UR12, UPT, UPT, UR43, 0x2400, URZ ;  /* 0x000024002b0c7890 */ /* 0x000fe2000fffe0ff */
[----:B------:R-:W-:Y:S01]  /*7ab0*/  R2UR UR9, R166 ;  /* 0x00000000a60972ca */ /* 0x000fe200000e0000 */
[----:B------:R-:W-:Y:S01]  /*7ac0*/  UIADD3 UR10, UP0, UPT, UR46, 0x680, URZ ;  /* 0x000006802e0a7890 */ /* 0x000fe2000ff1e0ff */
[----:B------:R-:W-:Y:S01]  /*7ad0*/  R2UR UR8, R165 ;  /* 0x00000000a50872ca */ /* 0x000fe200000e0000 */
[----:B------:R-:W-:Y:S02]  /*7ae0*/  UMOV UR7, UR36 ;  /* 0x0000002400077c82 */ /* 0x000fe40008000000 */
[----:B------:R-:W-:Y:S01]  /*7af0*/  IMAD.U32 R185, RZ, RZ, UR12 ;  /* 0x0000000cffb97e24 */ /* 0x000fe2000f8e00ff */
[----:B------:R-:W-:Y:S04]  /*7b00*/  UIADD3.X UR11, UPT, UPT, URZ, UR47, URZ, UP0, !UPT ;  /* 0x0000002fff0b7290 */ /* 0x000fe800087fe4ff */
[----:B------:R-:W-:Y:S03]  /*7b10*/  R2UR UR4, R185 ;  /* 0x00000000b90472ca */ /* 0x000fe600000e0000 */
[----:B------:R-:W-:Y:S02]  /*7b20*/  USHF.L.U32 UR5, UR9, 0x6, URZ ;  /* 0x0000000609057899 */ /* 0x000fe400080006ff */
[----:B------:R-:W-:Y:S09]  /*7b30*/  USHF.L.U32 UR6, UR8, 0x7, URZ ;  /* 0x0000000708067899 */ /* 0x000ff200080006ff */
[----:B------:R1:W-:Y:S01]  /*7b40*/  UTMASTG.3D [UR4], [UR10] ;  /* 0x000000040a0073b5 */ /* 0x0003e20008010000 */
[----:B------:R0:W-:Y:S01]  /*7b50*/  UTMACMDFLUSH ;  /* 0x00000000000079b7 */ /* 0x0001e20000000000 */
[----:B-1----:R-:W-:Y:S04]  /*7b60*/  DEPBAR.LE SB0, 0x0 ;  /* 0x000080000000791a */ /* 0x002fe80000000000 */
.L_x_128:
[----:B------:R-:W-:Y:S05]  /*7b70*/  BSYNC.RECONVERGENT B0 ;  /* 0x0000000000007941 */ /* 0x000fea0003800200 */
.L_x_127:
[----:B------:R-:W-:Y:S01]  /*7b80*/  BAR.SYNC.DEFER_BLOCKING 0x1, 0x80 ;  /* 0x0042000000007b1d */ /* 0x000fe20000010000 */
[----:B------:R-:W-:Y:S01]  /*7b90*/  ISETP.NE.AND P2, PT, R186, RZ, PT ;  /* 0x000000ffba00720c */ /* 0x000fe20003f45270 */
[----:B------:R-:W-:Y:S01]  /*7ba0*/  IMAD.IADD R166, R75, 0x1, R145 ;  /* 0x000000014ba67824 */ /* 0x000fe200078e0291 */
[----:B------:R-:W-:Y:S01]  /*7bb0*/  ISETP.NE.AND P0, PT, R188, 0x2, PT ;  /* 0x00000002bc00780c */ /* 0x000fe20003f05270 */
[----:B------:R-:W-:Y:S01]  /*7bc0*/  IMAD.IADD R165, R77, 0x1, R164 ;  /* 0x000000014da57824 */ /* 0x000fe200078e02a4 */
[----:B------:R-:W-:Y:S02]  /*7bd0*/  ISETP.NE.AND P1, PT, R187, 0x4, PT ;  /* 0x00000004bb00780c */ /* 0x000fe40003f25270 */
[----:B------:R-:W-:Y:S02]  /*7be0*/  SEL R0, RZ, 0x1, P0 ;  /* 0x00000001ff007807 */ /* 0x000fe40000000000 */
[----:B------:R-:W-:Y:S02]  /*7bf0*/  SEL R3, RZ, 0x1, P1 ;  /* 0x00000001ff037807 */ /* 0x000fe40000800000 */
[----:B------:R-:W-:Y:S02]  /*7c00*/  LOP3.LUT R183, R183, R0, RZ, 0x3c, !PT ;  /* 0x00000000b7b77212 */ /* 0x000fe400078e3cff */
[----:B------:R-:W-:Y:S02]  /*7c10*/  LOP3.LUT R184, R184, R3, RZ, 0x3c, !PT ;  /* 0x00000003b8b87212 */ /* 0x000fe400078e3cff */
[----:B------:R-:W-:Y:S02]  /*7c20*/  @P2 R2UR UR36, R181 ;  /* 0x00000000b52422ca */ /* 0x000fe400000e0000 */
[----:B------:R-:W-:Y:S02]  /*7c30*/  SEL R188, R188, RZ, P0 ;  /* 0x000000ffbcbc7207 */ /* 0x000fe40000000000 */
[----:B------:R-:W-:Y:S01]  /*7c40*/  SEL R76, R187, RZ, P1 ;  /* 0x000000ffbb4c7207 */ /* 0x000fe20000800000 */
[----:B------:R-:W-:Y:S10]  /*7c50*/  @P2 BRA `(.L_x_129) ;  /* 0xffffffdc00382947 */ /* 0x000ff4000383ffff */
[----:B------:R-:W-:Y:S05]  /*7c60*/  EXIT ;  /* 0x000000000000794d */ /* 0x000fea0003800000 */
.L_x_25:
[----:B--2---:R2:W4:Y:S02]  /*7c70*/  SYNCS.PHASECHK.TRANS64.TRYWAIT P0, [R3+URZ+0x1d0], R2 ;  /* 0x0001d002030075a7 */ /* 0x00452400080011ff */
[----:B----4-:R-:W-:Y:S05]  /*7c80*/  @!P0 NANOSLEEP.SYNCS 0x989680 ;  /* 0x009896800000895d */ /* 0x010fea0003900000 */
[----:B------:R-:W4:Y:S02]  /*7c90*/  @!P0 SYNCS.PHASECHK.TRANS64 P0, [R3+URZ+0x1d0], R2 ;  /* 0x0001d002030085a7 */ /* 0x000f2400080010ff */
[----:B----4-:R-:W-:Y:S05]  /*7ca0*/  @!P0 BRA `(.L_x_25) ;  /* 0xfffffffc00f08947 */ /* 0x010fea000383ffff */
[----:B------:R-:W-:Y:S05]  /*7cb0*/  BRA `(.L_x_130) ;  /* 0xffffff9c00487947 */ /* 0x000fea000383ffff */
.L_x_28:
[----:B-1----:R-:W-:-:S07]  /*7cc0*/  MOV R2, UR33 ;  /* 0x0000002100027c02 */ /* 0x002fce0008000f00 */
.L_x_131:
[----:B-1----:R1:W2:Y:S02]  /*7cd0*/  SYNCS.PHASECHK.TRANS64.TRYWAIT P0, [R2+URZ+0xa0], R5 ;  /* 0x0000a005020075a7 */ /* 0x0022a400080011ff */
[----:B--2---:R-:W-:Y:S05]  /*7ce0*/  @!P0 NANOSLEEP.SYNCS 0x989680 ;  /* 0x009896800000895d */ /* 0x004fea0003900000 */
[----:B------:R-:W2:Y:S02]  /*7cf0*/  @!P0 SYNCS.PHASECHK.TRANS64 P0, [R2+URZ+0xa0], R5 ;  /* 0x0000a005020085a7 */ /* 0x000ea400080010ff */
[----:B--2---:R-:W-:Y:S05]  /*7d00*/  @!P0 BRA `(.L_x_131) ;  /* 0xfffffffc00f08947 */ /* 0x004fea000383ffff */
[----:B------:R-:W-:Y:S05]  /*7d10*/  BRA `(.L_x_27) ;  /* 0xffffff9c00b07947 */ /* 0x000fea000383ffff */
.L_x_35:
[----:B-1----:R-:W-:-:S07]  /*7d20*/  MOV R2, UR17 ;  /* 0x0000001100027c02 */ /* 0x002fce0008000f00 */
.L_x_132:
[----:B-1----:R1:W2:Y:S02]  /*7d30*/  SYNCS.PHASECHK.TRANS64.TRYWAIT P0, [R2+URZ+0xa0], R5 ;  /* 0x0000a005020075a7 */ /* 0x0022a400080011ff */
[----:B--2---:R-:W-:Y:S05]  /*7d40*/  @!P0 NANOSLEEP.SYNCS 0x989680 ;  /* 0x009896800000895d */ /* 0x004fea0003900000 */
[----:B------:R-:W2:Y:S02]  /*7d50*/  @!P0 SYNCS.PHASECHK.TRANS64 P0, [R2+URZ+0xa0], R5 ;  /* 0x0000a005020085a7 */ /* 0x000ea400080010ff */
[----:B--2---:R-:W-:Y:S05]  /*7d60*/  @!P0 BRA `(.L_x_132) ;  /* 0xfffffffc00f08947 */ /* 0x004fea000383ffff */
[----:B------:R-:W-:Y:S05]  /*7d70*/  BRA `(.L_x_34) ;  /* 0xffffffa0006c7947 */ /* 0x000fea000383ffff */
.L_x_40:
[----:B-1----:R1:W2:Y:S02]  /*7d80*/  SYNCS.PHASECHK.TRANS64.TRYWAIT P0, [R2+URZ+0x160], R3 ;  /* 0x00016003020075a7 */ /* 0x0022a400080011ff */
[----:B--2---:R-:W-:Y:S05]  /*7d90*/  @!P0 NANOSLEEP.SYNCS 0x989680 ;  /* 0x009896800000895d */ /* 0x004fea0003900000 */
[----:B------:R-:W2:Y:S02]  /*7da0*/  @!P0 SYNCS.PHASECHK.TRANS64 P0, [R2+URZ+0x160], R3 ;  /* 0x00016003020085a7 */ /* 0x000ea400080010ff */
[----:B--2---:R-:W-:Y:S05]  /*7db0*/  @!P0 BRA `(.L_x_40) ;  /* 0xfffffffc00f08947 */ /* 0x004fea000383ffff */
[----:B------:R-:W-:Y:S05]  /*7dc0*/  BRA `(.L_x_133) ;  /* 0xffffffa400107947 */ /* 0x000fea000383ffff */
.L_x_44:
[----:B---3--:R-:W-:-:S07]  /*7dd0*/  MOV R0, UR5 ;  /* 0x0000000500007c02 */ /* 0x008fce0008000f00 */
.L_x_134:
[----:B-1----:R1:W2:Y:S02]  /*7de0*/  SYNCS.PHASECHK.TRANS64.TRYWAIT P0, [R0+URZ], R3 ;  /* 0x00000003000075a7 */ /* 0x0022a400080011ff */
[----:B--2---:R-:W-:Y:S05]  /*7df0*/  @!P0 NANOSLEEP.SYNCS 0x989680 ;  /* 0x009896800000895d */ /* 0x004fea0003900000 */
[----:B------:R-:W2:Y:S02]  /*7e00*/  @!P0 SYNCS.PHASECHK.TRANS64 P0, [R0+URZ], R3 ;  /* 0x00000003000085a7 */ /* 0x000ea400080010ff */
[----:B--2---:R-:W-:Y:S05]  /*7e10*/  @!P0 BRA `(.L_x_134) ;  /* 0xfffffffc00f08947 */ /* 0x004fea000383ffff */
[----:B------:R-:W-:Y:S05]  /*7e20*/  BRA `(.L_x_135) ;  /* 0xffffffa800807947 */ /* 0x000fea000383ffff */
.L_x_45:
[----:B---3--:R-:W-:-:S07]  /*7e30*/  MOV R0, UR5 ;  /* 0x0000000500007c02 */ /* 0x008fce0008000f00 */
.L_x_136:
[----:B-1----:R1:W2:Y:S02]  /*7e40*/  SYNCS.PHASECHK.TRANS64.TRYWAIT P0, [R0+URZ], R3 ;  /* 0x00000003000075a7 */ /* 0x0022a400080011ff */
[----:B--2---:R-:W-:Y:S05]  /*7e50*/  @!P0 NANOSLEEP.SYNCS 0x989680 ;  /* 0x009896800000895d */ /* 0x004fea0003900000 */
[----:B------:R-:W2:Y:S02]  /*7e60*/  @!P0 SYNCS.PHASECHK.TRANS64 P0, [R0+URZ], R3 ;  /* 0x00000003000085a7 */ /* 0x000ea400080010ff */
[----:B--2---:R-:W-:Y:S05]  /*7e70*/  @!P0 BRA `(.L_x_136) ;  /* 0xfffffffc00f08947 */ /* 0x004fea000383ffff */
[----:B------:R-:W-:Y:S05]  /*7e80*/  BRA `(.L_x_137) ;  /* 0xffffffa8008c7947 */ /* 0x000fea000383ffff */
.L_x_46:
[----:B---3--:R-:W-:-:S07]  /*7e90*/  MOV R0, UR5 ;  /* 0x0000000500007c02 */ /* 0x008fce0008000f00 */
.L_x_138:
[----:B-1----:R1:W2:Y:S02]  /*7ea0*/  SYNCS.PHASECHK.TRANS64.TRYWAIT P0, [R0+URZ], R3 ;  /* 0x00000003000075a7 */ /* 0x0022a400080011ff */
[----:B--2---:R-:W-:Y:S05]  /*7eb0*/  @!P0 NANOSLEEP.SYNCS 0x989680 ;  /* 0x009896800000895d */ /* 0x004fea0003900000 */
[----:B------:R-:W2:Y:S02]  /*7ec0*/  @!P0 SYNCS.PHASECHK.TRANS64 P0, [R0+URZ], R3 ;  /* 0x00000003000085a7 */ /* 0x000ea400080010ff */
[----:B--2---:R-:W-:Y:S05]  /*7ed0*/  @!P0 BRA `(.L_x_138) ;  /* 0xfffffffc00f08947 */ /* 0x004fea000383ffff */
[----:B------:R-:W-:Y:S05]  /*7ee0*/  BRA `(.L_x_139) ;  /* 0xffffffa800987947 */ /* 0x000fea000383ffff */
.L_x_47:
[----:B---3--:R-:W-:-:S07]  /*7ef0*/  MOV R0, UR5 ;  /* 0x0000000500007c02 */ /* 0x008fce0008000f00 */
.L_x_140:
[----:B-1----:R1:W2:Y:S02]  /*7f00*/  SYNCS.PHASECHK.TRANS64.TRYWAIT P0, [R0+URZ], R3 ;  /* 0x00000003000075a7 */ /* 0x0022a400080011ff */
[----:B--2---:R-:W-:Y:S05]  /*7f10*/  @!P0 NANOSLEEP.SYNCS 0x989680 ;  /* 0x009896800000895d */ /* 0x004fea0003900000 */
[----:B------:R-:W2:Y:S02]  /*7f20*/  @!P0 SYNCS.PHASECHK.TRANS64 P0, [R0+URZ], R3 ;  /* 0x00000003000085a7 */ /* 0x000ea400080010ff */
[----:B--2---:R-:W-:Y:S05]  /*7f30*/  @!P0 BRA `(.L_x_140) ;  /* 0xfffffffc00f08947 */ /* 0x004fea000383ffff */
[----:B------:R-:W-:Y:S05]  /*7f40*/  BRA `(.L_x_141) ;  /* 0xffffffa800a47947 */ /* 0x000fea000383ffff */
.L_x_48:
[----:B---3--:R-:W-:-:S07]  /*7f50*/  MOV R0, UR5 ;  /* 0x0000000500007c02 */ /* 0x008fce0008000f00 */
.L_x_142:
[----:B-1----:R1:W2:Y:S02]  /*7f60*/  SYNCS.PHASECHK.TRANS64.TRYWAIT P0, [R0+URZ], R3 ;  /* 0x00000003000075a7 */ /* 0x0022a400080011ff */
[----:B--2---:R-:W-:Y:S05]  /*7f70*/  @!P0 NANOSLEEP.SYNCS 0x989680 ;  /* 0x009896800000895d */ /* 0x004fea0003900000 */
[----:B------:R-:W2:Y:S02]  /*7f80*/  @!P0 SYNCS.PHASECHK.TRANS64 P0, [R0+URZ], R3 ;  /* 0x00000003000085a7 */ /* 0x000ea400080010ff */
[----:B--2---:R-:W-:Y:S05]  /*7f90*/  @!P0 BRA `(.L_x_142) ;  /* 0xfffffffc00f08947 */ /* 0x004fea000383ffff */
[----:B------:R-:W-:Y:S05]  /*7fa0*/  BRA `(.L_x_143) ;  /* 0xffffffa800b07947 */ /* 0x000fea000383ffff */
.L_x_49:
[----:B---3--:R-:W-:-:S07]  /*7fb0*/  MOV R0, UR5 ;  /* 0x0000000500007c02 */ /* 0x008fce0008000f00 */
.L_x_144:
[----:B-1----:R1:W2:Y:S02]  /*7fc0*/  SYNCS.PHASECHK.TRANS64.TRYWAIT P0, [R0+URZ], R3 ;  /* 0x00000003000075a7 */ /* 0x0022a400080011ff */
[----:B--2---:R-:W-:Y:S05]  /*7fd0*/  @!P0 NANOSLEEP.SYNCS 0x989680 ;  /* 0x009896800000895d */ /* 0x004fea0003900000 */
[----:B------:R-:W2:Y:S02]  /*7fe0*/  @!P0 SYNCS.PHASECHK.TRANS64 P0, [R0+URZ], R3 ;  /* 0x00000003000085a7 */ /* 0x000ea400080010ff */
[----:B--2---:R-:W-:Y:S05]  /*7ff0*/  @!P0 BRA `(.L_x_144) ;  /* 0xfffffffc00f08947 */ /* 0x004fea000383ffff */
[----:B------:R-:W-:Y:S05]  /*8000*/  BRA `(.L_x_145) ;  /* 0xffffffa800bc7947 */ /* 0x000fea000383ffff */
.L_x_50:
[----:B---3--:R-:W-:-:S07]  /*8010*/  MOV R0, UR5 ;  /* 0x0000000500007c02 */ /* 0x008fce0008000f00 */
.L_x_146:
[----:B-1----:R1:W2:Y:S02]  /*8020*/  SYNCS.PHASECHK.TRANS64.TRYWAIT P0, [R0+URZ], R3 ;  /* 0x00000003000075a7 */ /* 0x0022a400080011ff */
[----:B--2---:R-:W-:Y:S05]  /*8030*/  @!P0 NANOSLEEP.SYNCS 0x989680 ;  /* 0x009896800000895d */ /* 0x004fea0003900000 */
[----:B------:R-:W2:Y:S02]  /*8040*/  @!P0 SYNCS.PHASECHK.TRANS64 P0, [R0+URZ], R3 ;  /* 0x00000003000085a7 */ /* 0x000ea400080010ff */
[----:B--2---:R-:W-:Y:S05]  /*8050*/  @!P0 BRA `(.L_x_146) ;  /* 0xfffffffc00f08947 */ /* 0x004fea000383ffff */
[----:B------:R-:W-:Y:S05]  /*8060*/  BRA `(.L_x_147) ;  /* 0xffffffa800c87947 */ /* 0x000fea000383ffff */
.L_x_51:
[----:B---3--:R-:W-:-:S07]  /*8070*/  MOV R0, UR5 ;  /* 0x0000000500007c02 */ /* 0x008fce0008000f00 */
.L_x_148:
[----:B-1----:R1:W2:Y:S02]  /*8080*/  SYNCS.PHASECHK.TRANS64.TRYWAIT P0, [R0+URZ], R3 ;  /* 0x00000003000075a7 */ /* 0x0022a400080011ff */
[----:B--2---:R-:W-:Y:S05]  /*8090*/  @!P0 NANOSLEEP.SYNCS 0x989680 ;  /* 0x009896800000895d */ /* 0x004fea0003900000 */
[----:B------:R-:W2:Y:S02]  /*80a0*/  @!P0 SYNCS.PHASECHK.TRANS64 P0, [R0+URZ], R3 ;  /* 0x00000003000085a7 */ /* 0x000ea400080010ff */
[----:B--2---:R-:W-:Y:S05]  /*80b0*/  @!P0 BRA `(.L_x_148) ;  /* 0xfffffffc00f08947 */ /* 0x004fea000383ffff */
[----:B------:R-:W-:Y:S05]  /*80c0*/  BRA `(.L_x_149) ;  /* 0xffffffa800d47947 */ /* 0x000fea000383ffff */
.L_x_52:
[----:B---3--:R-:W-:-:S07]  /*80d0*/  MOV R0, UR5 ;  /* 0x0000000500007c02 */ /* 0x008fce0008000f00 */
.L_x_150:
[----:B-1----:R1:W2:Y:S02]  /*80e0*/  SYNCS.PHASECHK.TRANS64.TRYWAIT P0, [R0+URZ], R3 ;  /* 0x00000003000075a7 */ /* 0x0022a400080011ff */
[----:B--2---:R-:W-:Y:S05]  /*80f0*/  @!P0 NANOSLEEP.SYNCS 0x989680 ;  /* 0x009896800000895d */ /* 0x004fea0003900000 */
[----:B------:R-:W2:Y:S02]  /*8100*/  @!P0 SYNCS.PHASECHK.TRANS64 P0, [R0+URZ], R3 ;  /* 0x00000003000085a7 */ /* 0x000ea400080010ff */
[----:B--2---:R-:W-:Y:S05]  /*8110*/  @!P0 BRA `(.L_x_150) ;  /* 0xfffffffc00f08947 */ /* 0x004fea000383ffff */
[----:B------:R-:W-:Y:S05]  /*8120*/  BRA `(.L_x_151) ;  /* 0xffffffa800e07947 */ /* 0x000fea000383ffff */
.L_x_53:
[----:B---3--:R-:W-:-:S07]  /*8130*/  MOV R0, UR5 ;  /* 0x0000000500007c02 */ /* 0x008fce0008000f00 */
.L_x_152:
[----:B-1----:R1:W2:Y:S02]  /*8140*/  SYNCS.PHASECHK.TRANS64.TRYWAIT P0, [R0+URZ], R3 ;  /* 0x00000003000075a7 */ /* 0x0022a400080011ff */
[----:B--2---:R-:W-:Y:S05]  /*8150*/  @!P0 NANOSLEEP.SYNCS 0x989680 ;  /* 0x009896800000895d */ /* 0x004fea0003900000 */
[----:B------:R-:W2:Y:S02]  /*8160*/  @!P0 SYNCS.PHASECHK.TRANS64 P0, [R0+URZ], R3 ;  /* 0x00000003000085a7 */ /* 0x000ea400080010ff */
[----:B--2---:R-:W-:Y:S05]  /*8170*/  @!P0 BRA `(.L_x_152) ;  /* 0xfffffffc00f08947 */ /* 0x004fea000383ffff */
[----:B------:R-:W-:Y:S05]  /*8180*/  BRA `(.L_x_153) ;  /* 0xffffffa800ec7947 */ /* 0x000fea000383ffff */
.L_x_54:
[----:B---3--:R-:W-:-:S07]  /*8190*/  MOV R0, UR5 ;  /* 0x0000000500007c02 */ /* 0x008fce0008000f00 */
.L_x_154:
[----:B-1----:R1:W2:Y:S02]  /*81a0*/  SYNCS.PHASECHK.TRANS64.TRYWAIT P0, [R0+URZ], R3 ;  /* 0x00000003000075a7 */ /* 0x0022a400080011ff */
[----:B--2---:R-:W-:Y:S05]  /*81b0*/  @!P0 NANOSLEEP.SYNCS 0x989680 ;  /* 0x009896800000895d */ /* 0x004fea0003900000 */
[----:B------:R-:W2:Y:S02]  /*81c0*/  @!P0 SYNCS.PHASECHK.TRANS64 P0, [R0+URZ], R3 ;  /* 0x00000003000085a7 */ /* 0x000ea400080010ff */
[----:B--2---:R-:W-:Y:S05]  /*81d0*/  @!P0 BRA `(.L_x_154) ;  /* 0xfffffffc00f08947 */ /* 0x004fea000383ffff */
[----:B------:R-:W-:Y:S05]  /*81e0*/  BRA `(.L_x_155) ;  /* 0xffffffa800f87947 */ /* 0x000fea000383ffff */
.L_x_55:
[----:B---3--:R-:W-:-:S07]  /*81f0*/  MOV R0, UR5 ;  /* 0x0000000500007c02 */ /* 0x008fce0008000f00 */
.L_x_156:
[----:B-1----:R1:W2:Y:S02]  /*8200*/  SYNCS.PHASECHK.TRANS64.TRYWAIT P0, [R0+URZ], R3 ;  /* 0x00000003000075a7 */ /* 0x0022a400080011ff */
[----:B--2---:R-:W-:Y:S05]  /*8210*/  @!P0 NANOSLEEP.SYNCS 0x989680 ;  /* 0x009896800000895d */ /* 0x004fea0003900000 */
[----:B------:R-:W2:Y:S02]  /*8220*/  @!P0 SYNCS.PHASECHK.TRANS64 P0, [R0+URZ], R3 ;  /* 0x00000003000085a7 */ /* 0x000ea400080010ff */
[----:B--2---:R-:W-:Y:S05]  /*8230*/  @!P0 BRA `(.L_x_156) ;  /* 0xfffffffc00f08947 */ /* 0x004fea000383ffff */
[----:B------:R-:W-:Y:S05]  /*8240*/  BRA `(.L_x_157) ;  /* 0xffffffac00047947 */ /* 0x000fea000383ffff */
.L_x_56:
[----:B---3--:R-:W-:-:S07]  /*8250*/  MOV R0, UR5 ;  /* 0x0000000500007c02 */ /* 0x008fce0008000f00 */
.L_x_158:
[----:B-1----:R1:W2:Y:S02]  /*8260*/  SYNCS.PHASECHK.TRANS64.TRYWAIT P0, [R0+URZ], R3 ;  /* 0x00000003000075a7 */ /* 0x0022a400080011ff */
[----:B--2---:R-:W-:Y:S05]  /*8270*/  @!P0 NANOSLEEP.SYNCS 0x989680 ;  /* 0x009896800000895d */ /* 0x004fea0003900000 */
[----:B------:R-:W2:Y:S02]  /*8280*/  @!P0 SYNCS.PHASECHK.TRANS64 P0, [R0+URZ], R3 ;  /* 0x00000003000085a7 */ /* 0x000ea400080010ff */
[----:B--2---:R-:W-:Y:S05]  /*8290*/  @!P0 BRA `(.L_x_158) ;  /* 0xfffffffc00f08947 */ /* 0x004fea000383ffff */
[----:B------:R-:W-:Y:S05]  /*82a0*/  BRA `(.L_x_159) ;  /* 0xffffffac00107947 */ /* 0x000fea000383ffff */
.L_x_57:
[----:B---3--:R-:W-:-:S07]  /*82b0*/  MOV R0, UR5 ;  /* 0x0000000500007c02 */ /* 0x008fce0008000f00 */
.L_x_160:
[----:B-1----:R1:W2:Y:S02]  /*82c0*/  SYNCS.PHASECHK.TRANS64.TRYWAIT P0, [R0+URZ], R3 ;  /* 0x00000003000075a7 */ /* 0x0022a400080011ff */
[----:B--2---:R-:W-:Y:S05]  /*82d0*/  @!P0 NANOSLEEP.SYNCS 0x989680 ;  /* 0x009896800000895d */ /* 0x004fea0003900000 */
[----:B------:R-:W2:Y:S02]  /*82e0*/  @!P0 SYNCS.PHASECHK.TRANS64 P0, [R0+URZ], R3 ;  /* 0x00000003000085a7 */ /* 0x000ea400080010ff */
[----:B--2---:R-:W-:Y:S05]  /*82f0*/  @!P0 BRA `(.L_x_160) ;  /* 0xfffffffc00f08947 */ /* 0x004fea000383ffff */
[----:B------:R-:W-:Y:S05]  /*8300*/  BRA `(.L_x_161) ;  /* 0xffffffac001c7947 */ /* 0x000fea000383ffff */
.L_x_58:
[----:B---3--:R-:W-:-:S07]  /*8310*/  MOV R0, UR5 ;  /* 0x0000000500007c02 */ /* 0x008fce0008000f00 */
.L_x_162:
[----:B-1----:R1:W2:Y:S02]  /*8320*/  SYNCS.PHASECHK.TRANS64.TRYWAIT P0, [R0+URZ], R3 ;  /* 0x00000003000075a7 */ /* 0x0022a400080011ff */
[----:B--2---:R-:W-:Y:S05]  /*8330*/  @!P0 NANOSLEEP.SYNCS 0x989680 ;  /* 0x009896800000895d */ /* 0x004fea0003900000 */
[----:B------:R-:W2:Y:S02]  /*8340*/  @!P0 SYNCS.PHASECHK.TRANS64 P0, [R0+URZ], R3 ;  /* 0x00000003000085a7 */ /* 0x000ea400080010ff */
[----:B--2---:R-:W-:Y:S05]  /*8350*/  @!P0 BRA `(.L_x_162) ;  /* 0xfffffffc00f08947 */ /* 0x004fea000383ffff */
[----:B------:R-:W-:Y:S05]  /*8360*/  BRA `(.L_x_163) ;  /* 0xffffffac00287947 */ /* 0x000fea000383ffff */
.L_x_59:
[----:B---3--:R-:W-:-:S07]  /*8370*/  MOV R0, UR5 ;  /* 0x0000000500007c02 */ /* 0x008fce0008000f00 */
.L_x_164:
[----:B-1----:R1:W2:Y:S02]  /*8380*/  SYNCS.PHASECHK.TRANS64.TRYWAIT P0, [R0+URZ], R3 ;  /* 0x00000003000075a7 */ /* 0x0022a400080011ff */
[----:B--2---:R-:W-:Y:S05]  /*8390*/  @!P0 NANOSLEEP.SYNCS 0x989680 ;  /* 0x009896800000895d */ /* 0x004fea0003900000 */
[----:B------:R-:W2:Y:S02]  /*83a0*/  @!P0 SYNCS.PHASECHK.TRANS64 P0, [R0+URZ], R3 ;  /* 0x00000003000085a7 */ /* 0x000ea400080010ff */
[----:B--2---:R-:W-:Y:S05]  /*83b0*/  @!P0 BRA `(.L_x_164) ;  /* 0xfffffffc00f08947 */ /* 0x004fea000383ffff */
[----:B------:R-:W-:Y:S05]  /*83c0*/  BRA `(.L_x_165) ;  /* 0xffffffac00347947 */ /* 0x000fea000383ffff */
.L_x_60:
[----:B---3--:R-:W-:-:S07]  /*83d0*/  MOV R0, UR5 ;  /* 0x0000000500007c02 */ /* 0x008fce0008000f00 */
.L_x_166:
[----:B-1----:R1:W2:Y:S02]  /*83e0*/  SYNCS.PHASECHK.TRANS64.TRYWAIT P0, [R0+URZ], R3 ;  /* 0x00000003000075a7 */ /* 0x0022a400080011ff */
[----:B--2---:R-:W-:Y:S05]  /*83f0*/  @!P0 NANOSLEEP.SYNCS 0x989680 ;  /* 0x009896800000895d */ /* 0x004fea0003900000 */
[----:B------:R-:W2:Y:S02]  /*8400*/  @!P0 SYNCS.PHASECHK.TRANS64 P0, [R0+URZ], R3 ;  /* 0x00000003000085a7 */ /* 0x000ea400080010ff */
[----:B--2---:R-:W-:Y:S05]  /*8410*/  @!P0 BRA `(.L_x_166) ;  /* 0xfffffffc00f08947 */ /* 0x004fea000383ffff */
[----:B------:R-:W-:Y:S05]  /*8420*/  BRA `(.L_x_167) ;  /* 0xffffffac00407947 */ /* 0x000fea000383ffff */
.L_x_61:
[----:B---3--:R-:W-:-:S07]  /*8430*/  MOV R0, UR5 ;  /* 0x0000000500007c02 */ /* 0x008fce0008000f00 */
.L_x_168:
[----:B-1----:R1:W2:Y:S02]  /*8440*/  SYNCS.PHASECHK.TRANS64.TRYWAIT P0, [R0+URZ], R3 ;  /* 0x00000003000075a7 */ /* 0x0022a400080011ff */
[----:B--2---:R-:W-:Y:S05]  /*8450*/  @!P0 NANOSLEEP.SYNCS 0x989680 ;  /* 0x009896800000895d */ /* 0x004fea0003900000 */
[----:B------:R-:W2:Y:S02]  /*8460*/  @!P0 SYNCS.PHASECHK.TRANS64 P0, [R0+URZ], R3 ;  /* 0x00000003000085a7 */ /* 0x000ea400080010ff */
[----:B--2---:R-:W-:Y:S05]  /*8470*/  @!P0 BRA `(.L_x_168) ;  /* 0xfffffffc00f08947 */ /* 0x004fea000383ffff */
[----:B------:R-:W-:Y:S05]  /*8480*/  BRA `(.L_x_169) ;  /* 0xffffffac004c7947 */ /* 0x000fea000383ffff */
.L_x_62:
[----:B---3--:R-:W-:-:S07]  /*8490*/  MOV R0, UR5 ;  /* 0x0000000500007c02 */ /* 0x008fce0008000f00 */
.L_x_170:
[----:B-1----:R1:W2:Y:S02]  /*84a0*/  SYNCS.PHASECHK.TRANS64.TRYWAIT P0, [R0+URZ], R3 ;  /* 0x00000003000075a7 */ /* 0x0022a400080011ff */
[----:B--2---:R-:W-:Y:S05]  /*84b0*/  @!P0 NANOSLEEP.SYNCS 0x989680 ;  /* 0x009896800000895d */ /* 0x004fea0003900000 */
[----:B------:R-:W2:Y:S02]  /*84c0*/  @!P0 SYNCS.PHASECHK.TRANS64 P0, [R0+URZ], R3 ;  /* 0x00000003000085a7 */ /* 0x000ea400080010ff */
[----:B--2---:R-:W-:Y:S05]  /*84d0*/  @!P0 BRA `(.L_x_170) ;  /* 0xfffffffc00f08947 */ /* 0x004fea000383ffff */
[----:B------:R-:W-:Y:S05]  /*84e0*/  BRA `(.L_x_171) ;  /* 0xffffffac00587947 */ /* 0x000fea000383ffff */
.L_x_65:
[----:B-1----:R1:W2:Y:S02]  /*84f0*/  SYNCS.PHASECHK.TRANS64.TRYWAIT P0, [R0+URZ+0x1c0], R5 ;  /* 0x0001c005000075a7 */ /* 0x0022a400080011ff */
[----:B--2---:R-:W-:Y:S05]  /*8500*/  @!P0 NANOSLEEP.SYNCS 0x989680 ;  /* 0x009896800000895d */ /* 0x004fea0003900000 */
[----:B------:R-:W2:Y:S02]  /*8510*/  @!P0 SYNCS.PHASECHK.TRANS64 P0, [R0+URZ+0x1c0], R5 ;  /* 0x0001c005000085a7 */ /* 0x000ea400080010ff */
[----:B--2---:R-:W-:Y:S05]  /*8520*/  @!P0 BRA `(.L_x_65) ;  /* 0xfffffffc00f08947 */ /* 0x004fea000383ffff */
[----:B------:R-:W-:Y:S05]  /*8530*/  BRA `(.L_x_172) ;  /* 0xffffffac00b87947 */ /* 0x000fea000383ffff */
.L_x_66:
[----:B------:R-:W-:-:S07]  /*8540*/  MOV R0, UR5 ;  /* 0x0000000500007c02 */ /* 0x000fce0008000f00 */
.L_x_173:
[----:B-1----:R1:W2:Y:S02]  /*8550*/  SYNCS.PHASECHK.TRANS64.TRYWAIT P0, [R0+URZ+0x170], R7 ;  /* 0x00017007000075a7 */ /* 0x0022a400080011ff */
[----:B--2---:R-:W-:Y:S05]  /*8560*/  @!P0 NANOSLEEP.SYNCS 0x989680 ;  /* 0x009896800000895d */ /* 0x004fea0003900000 */
[----:B------:R-:W2:Y:S02]  /*8570*/  @!P0 SYNCS.PHASECHK.TRANS64 P0, [R0+URZ+0x170], R7 ;  /* 0x00017007000085a7 */ /* 0x000ea400080010ff */
[----:B--2---:R-:W-:Y:S05]  /*8580*/  @!P0 BRA `(.L_x_173) ;  /* 0xfffffffc00f08947 */ /* 0x004fea000383ffff */
[----:B------:R-:W-:Y:S05]  /*8590*/  BRA `(.L_x_174) ;  /* 0xffffffac00c87947 */ /* 0x000fea000383ffff */
.L_x_67:
[----:B-1----:R1:W2:Y:S02]  /*85a0*/  SYNCS.PHASECHK.TRANS64.TRYWAIT P1, [R0+URZ+0x160], R5 ;  /* 0x00016005000075a7 */ /* 0x0022a400080211ff */
[----:B--2---:R-:W-:Y:S05]  /*85b0*/  @!P1 NANOSLEEP.SYNCS 0x989680 ;  /* 0x009896800000995d */ /* 0x004fea0003900000 */
[----:B------:R-:W2:Y:S02]  /*85c0*/  @!P1 SYNCS.PHASECHK.TRANS64 P1, [R0+URZ+0x160], R5 ;  /* 0x00016005000095a7 */ /* 0x000ea400080210ff */
[----:B--2---:R-:W-:Y:S05]  /*85d0*/  @!P1 BRA `(.L_x_67) ;  /* 0xfffffffc00f09947 */ /* 0x004fea000383ffff */
[----:B------:R-:W-:Y:S05]  /*85e0*/  BRA `(.L_x_175) ;  /* 0xffffffac00f87947 */ /* 0x000fea000383ffff */
.L_x_70:
[----:B------:R-:W-:-:S07]  /*85f0*/  MOV R0, UR5 ;  /* 0x0000000500007c02 */ /* 0x000fce0008000f00 */
.L_x_176:
[----:B-1----:R1:W2:Y:S02]  /*8600*/  SYNCS.PHASECHK.TRANS64.TRYWAIT P0, [R0+URZ+0x170], R3 ;  /* 0x00017003000075a7 */ /* 0x0022a400080011ff */
[----:B--2---:R-:W-:Y:S05]  /*8610*/  @!P0 NANOSLEEP.SYNCS 0x989680 ;  /* 0x009896800000895d */ /* 0x004fea0003900000 */
[----:B------:R-:W2:Y:S02]  /*8620*/  @!P0 SYNCS.PHASECHK.TRANS64 P0, [R0+URZ+0x170], R3 ;  /* 0x00017003000085a7 */ /* 0x000ea400080010ff */
[----:B--2---:R-:W-:Y:S05]  /*8630*/  @!P0 BRA `(.L_x_176) ;  /* 0xfffffffc00f08947 */ /* 0x004fea000383ffff */
[----:B------:R-:W-:Y:S05]  /*8640*/  BRA `(.L_x_69) ;  /* 0xffffffb0004c7947 */ /* 0x000fea000383ffff */
.L_x_79:
[----:B-1----:R-:W-:-:S04]  /*8650*/  MOV R4, UR6 ;  /* 0x0000000600047c02 */ /* 0x002fc80008000f00 */
[----:B------:R1:W2:Y:S03]  /*8660*/  SYNCS.PHASECHK.TRANS64.TRYWAIT P0, [R4+URZ+0x8], R5 ;  /* 0x00000805040075a7 */ /* 0x0002a600080011ff */
[----:B--2---:R-:W-:Y:S05]  /*8670*/  @!P0 NANOSLEEP.SYNCS 0x989680 ;  /* 0x009896800000895d */ /* 0x004fea0003900000 */
[----:B------:R-:W2:Y:S02]  /*8680*/  @!P0 SYNCS.PHASECHK.TRANS64 P0, [R4+URZ+0x8], R5 ;  /* 0x00000805040085a7 */ /* 0x000ea400080010ff */
[----:B--2---:R-:W-:Y:S05]  /*8690*/  @!P0 BRA `(.L_x_79) ;  /* 0xfffffffc00ec8947 */ /* 0x004fea000383ffff */
[----:B------:R-:W-:Y:S05]  /*86a0*/  BRA `(.L_x_78) ;  /* 0xffffffb400007947 */ /* 0x000fea000383ffff */
.L_x_81:
[----:B------:R-:W-:Y:S01]  /*86b0*/  BSSY B0, `(.L_x_177) ;  /* 0x0000006000007945 */ /* 0x000fe20003800000 */
[----:B------:R-:W-:-:S07]  /*86c0*/  MOV R15, 0xffffffff ;  /* 0xffffffff000f7802 */ /* 0x000fce0000000f00 */
[----:B-1---5:R-:W-:Y:S05]  /*86d0*/  WARPSYNC.COLLECTIVE R15, `(.L_x_178) ;  /* 0x000000000f0c7348 */ /* 0x022fea0003c00000 */
[----:B------:R-:W-:Y:S02]  /*86e0*/  ELECT P6, UR79, PT ;  /* 0x00000000004f782f */ /* 0x000fe400038c0000 */
[----:B------:R-:W-:Y:S01]  /*86f0*/  MOV R14, UR79 ;  /* 0x0000004f000e7c02 */ /* 0x000fe20008000f00 */
[----:B-1---5:R-:W-:Y:S10]  /*8700*/  ENDCOLLECTIVE ;  /* 0x000000000000791b */ /* 0x022ff40003800000 */
.L_x_178:
[----:B------:R-:W-:Y:S05]  /*8710*/  BSYNC B0 ;  /* 0x0000000000007941 */ /* 0x000fea0003800000 */
.L_x_177:
[----:B------:R-:W-:Y:S05]  /*8720*/  BRA `(.L_x_179) ;  /* 0xffffffb400307947 */ /* 0x000fea000383ffff */
.L_x_83:
[----:B-1----:R-:W-:-:S04]  /*8730*/  MOV R2, UR6 ;  /* 0x0000000600027c02 */ /* 0x002fc80008000f00 */
[----:B------:R1:W2:Y:S03]  /*8740*/  SYNCS.PHASECHK.TRANS64.TRYWAIT P0, [R2+URZ+0x8], R3 ;  /* 0x00000803020075a7 */ /* 0x0002a600080011ff */
[----:B--2---:R-:W-:Y:S05]  /*8750*/  @!P0 NANOSLEEP.SYNCS 0x989680 ;  /* 0x009896800000895d */ /* 0x004fea0003900000 */
[----:B------:R-:W2:Y:S02]  /*8760*/  @!P0 SYNCS.PHASECHK.TRANS64 P0, [R2+URZ+0x8], R3 ;  /* 0x00000803020085a7 */ /* 0x000ea400080010ff */
[----:B--2---:R-:W-:Y:S05]  /*8770*/  @!P0 BRA `(.L_x_83) ;  /* 0xfffffffc00ec8947 */ /* 0x004fea000383ffff */
[----:B------:R-:W-:Y:S05]  /*8780*/  BRA `(.L_x_82) ;  /* 0xffffffb400347947 */ /* 0x000fea000383ffff */
.L_x_84:
[----:B-1----:R1:W2:Y:S02]  /*8790*/  SYNCS.PHASECHK.TRANS64.TRYWAIT P0, [R0+URZ+0x160], R5 ;  /* 0x00016005000075a7 */ /* 0x0022a400080011ff */
[----:B--2---:R-:W-:Y:S05]  /*87a0*/  @!P0 NANOSLEEP.SYNCS 0x989680 ;  /* 0x009896800000895d */ /* 0x004fea0003900000 */
[----:B------:R-:W2:Y:S02]  /*87b0*/  @!P0 SYNCS.PHASECHK.TRANS64 P0, [R0+URZ+0x160], R5 ;  /* 0x00016005000085a7 */ /* 0x000ea400080010ff */
[----:B--2---:R-:W-:Y:S05]  /*87c0*/  @!P0 BRA `(.L_x_84) ;  /* 0xfffffffc00f08947 */ /* 0x004fea000383ffff */
[----:B------:R-:W-:Y:S05]  /*87d0*/  BRA `(.L_x_180) ;  /* 0xffffffb800107947 */ /* 0x000fea000383ffff */
.L_x_86:
[----:B------:R-:W-:-:S07]  /*87e0*/  MOV R0, UR10 ;  /* 0x0000000a00007c02 */ /* 0x000fce0008000f00 */
.L_x_181:
[----:B-1----:R1:W2:Y:S02]  /*87f0*/  SYNCS.PHASECHK.TRANS64.TRYWAIT P0, [R0+URZ+0x1a0], R5 ;  /* 0x0001a005000075a7 */ /* 0x0022a400080011ff */
[----:B--2---:R-:W-:Y:S05]  /*8800*/  @!P0 NANOSLEEP.SYNCS 0x989680 ;  /* 0x009896800000895d */ /* 0x004fea0003900000 */
[----:B------:R-:W2:Y:S02]  /*8810*/  @!P0 SYNCS.PHASECHK.TRANS64 P0, [R0+URZ+0x1a0], R5 ;  /* 0x0001a005000085a7 */ /* 0x000ea400080010ff */
[----:B--2---:R-:W-:Y:S05]  /*8820*/  @!P0 BRA `(.L_x_181) ;  /* 0xfffffffc00f08947 */ /* 0x004fea000383ffff */
[----:B------:R-:W-:Y:S05]  /*8830*/  BRA `(.L_x_182) ;  /* 0xffffffb8005c7947 */ /* 0x000fea000383ffff */
.L_x_89:
[----:B------:R-:W-:Y:S07]  /*8840*/  MOV R0, UR9 ;  /* 0x0000000900007c02 */ /* 0x000fee0008000f00 */
.L_x_183:
[----:B-1----:R1:W2:Y:S02]  /*8850*/  SYNCS.PHASECHK.TRANS64.TRYWAIT P0, [R0+URZ], R5 ;  /* 0x00000005000075a7 */ /* 0x0022a400080011ff */
[----:B--2---:R-:W-:Y:S05]  /*8860*/  @!P0 NANOSLEEP.SYNCS 0x989680 ;  /* 0x009896800000895d */ /* 0x004fea0003900000 */
[----:B------:R-:W2:Y:S02]  /*8870*/  @!P0 SYNCS.PHASECHK.TRANS64 P0, [R0+URZ], R5 ;  /* 0x00000005000085a7 */ /* 0x000ea400080010ff */
[----:B--2---:R-:W-:Y:S05]  /*8880*/  @!P0 BRA `(.L_x_183) ;  /* 0xfffffffc00f08947 */ /* 0x004fea000383ffff */
[----:B------:R-:W-:Y:S05]  /*8890*/  BRA `(.L_x_88) ;  /* 0xffffffb800707947 */ /* 0x000fea000383ffff */
.L_x_93:
[----:B-1----:R-:W-:-:S07]  /*88a0*/  MOV R0, UR7 ;  /* 0x0000000700007c02 */ /* 0x002fce0008000f00 */
.L_x_184:
[----:B-1----:R1:W2:Y:S02]  /*88b0*/  SYNCS.PHASECHK.TRANS64.TRYWAIT P0, [R0+URZ], R3 ;  /* 0x00000003000075a7 */ /* 0x0022a400080011ff */
[----:B--2---:R-:W-:Y:S05]  /*88c0*/  @!P0 NANOSLEEP.SYNCS 0x989680 ;  /* 0x009896800000895d */ /* 0x004fea0003900000 */
[----:B------:R-:W2:Y:S02]  /*88d0*/  @!P0 SYNCS.PHASECHK.TRANS64 P0, [R0+URZ], R3 ;  /* 0x00000003000085a7 */ /* 0x000ea400080010ff */
[----:B--2---:R-:W-:Y:S05]  /*88e0*/  @!P0 BRA `(.L_x_184) ;  /* 0xfffffffc00f08947 */ /* 0x004fea000383ffff */
[----:B------:R-:W-:Y:S05]  /*88f0*/  BRA `(.L_x_185) ;  /* 0xffffffbc003c7947 */ /* 0x000fea000383ffff */
.L_x_94:
[----:B------:R-:W-:-:S07]  /*8900*/  MOV R0, UR7 ;  /* 0x0000000700007c02 */ /* 0x000fce0008000f00 */
.L_x_186:
[----:B-1----:R1:W2:Y:S02]  /*8910*/  SYNCS.PHASECHK.TRANS64.TRYWAIT P0, [R0+URZ], R3 ;  /* 0x00000003000075a7 */ /* 0x0022a400080011ff */
[----:B--2---:R-:W-:Y:S05]  /*8920*/  @!P0 NANOSLEEP.SYNCS 0x989680 ;  /* 0x009896800000895d */ /* 0x004fea0003900000 */
[----:B------:R-:W2:Y:S02]  /*8930*/  @!P0 SYNCS.PHASECHK.TRANS64 P0, [R0+URZ], R3 ;  /* 0x00000003000085a7 */ /* 0x000ea400080010ff */
[----:B--2---:R-:W-:Y:S05]  /*8940*/  @!P0 BRA `(.L_x_186) ;  /* 0xfffffffc00f08947 */ /* 0x004fea000383ffff */
[----:B------:R-:W-:Y:S05]  /*8950*/  BRA `(.L_x_187) ;  /* 0xffffffbc00487947 */ /* 0x000fea000383ffff */
.L_x_95:
[----:B------:R-:W-:-:S07]  /*8960*/  MOV R0, UR7 ;  /* 0x0000000700007c02 */ /* 0x000fce0008000f00 */
.L_x_188:
[----:B-1----:R1:W2:Y:S02]  /*8970*/  SYNCS.PHASECHK.TRANS64.TRYWAIT P0, [R0+URZ], R3 ;  /* 0x00000003000075a7 */ /* 0x0022a400080011ff */
[----:B--2---:R-:W-:Y:S05]  /*8980*/  @!P0 NANOSLEEP.SYNCS 0x989680 ;  /* 0x009896800000895d */ /* 0x004fea0003900000 */
[----:B------:R-:W2:Y:S02]  /*8990*/  @!P0 SYNCS.PHASECHK.TRANS64 P0, [R0+URZ], R3 ;  /* 0x00000003000085a7 */ /* 0x000ea400080010ff */
[----:B--2---:R-:W-:Y:S05]  /*89a0*/  @!P0 BRA `(.L_x_188) ;  /* 0xfffffffc00f08947 */ /* 0x004fea000383ffff */
[----:B------:R-:W-:Y:S05]  /*89b0*/  BRA `(.L_x_189) ;  /* 0xffffffbc00547947 */ /* 0x000fea000383ffff */
.L_x_98:
[----:B------:R-:W-:-:S07]  /*89c0*/  MOV R0, UR8 ;  /* 0x0000000800007c02 */ /* 0x000fce0008000f00 */
.L_x_190:
[----:B-1----:R1:W2:Y:S02]  /*89d0*/  SYNCS.PHASECHK.TRANS64.TRYWAIT P1, [R0+URZ+0x1e0], R3 ;  /* 0x0001e003000075a7 */ /* 0x0022a400080211ff */
[----:B--2---:R-:W-:Y:S05]  /*89e0*/  @!P1 NANOSLEEP.SYNCS 0x989680 ;  /* 0x009896800000995d */ /* 0x004fea0003900000 */
[----:B------:R-:W2:Y:S02]  /*89f0*/  @!P1 SYNCS.PHASECHK.TRANS64 P1, [R0+URZ+0x1e0], R3 ;  /* 0x0001e003000095a7 */ /* 0x000ea400080210ff */
[----:B--2---:R-:W-:Y:S05]  /*8a00*/  @!P1 BRA `(.L_x_190) ;  /* 0xfffffffc00f09947 */ /* 0x004fea000383ffff */
[----:B------:R-:W-:Y:S05]  /*8a10*/  BRA `(.L_x_191) ;  /* 0xffffffbc00a07947 */ /* 0x000fea000383ffff */
.L_x_103:
[----:B--2---:R2:W4:Y:S02]  /*8a20*/  SYNCS.PHASECHK.TRANS64.TRYWAIT P0, [R0+URZ+0x160], R3 ;  /* 0x00016003000075a7 */ /* 0x00452400080011ff */
[----:B----4-:R-:W-:Y:S05]  /*8a30*/  @!P0 NANOSLEEP.SYNCS 0x989680 ;  /* 0x009896800000895d */ /* 0x010fea0003900000 */
[----:B------:R-:W4:Y:S02]  /*8a40*/  @!P0 SYNCS.PHASECHK.TRANS64 P0, [R0+URZ+0x160], R3 ;  /* 0x00016003000085a7 */ /* 0x000f2400080010ff */
[----:B----4-:R-:W-:Y:S05]  /*8a50*/  @!P0 BRA `(.L_x_103) ;  /* 0xfffffffc00f08947 */ /* 0x010fea000383ffff */
[----:B------:R-:W-:Y:S05]  /*8a60*/  BRA `(.L_x_192) ;  /* 0xffffffc000a47947 */ /* 0x000fea000383ffff */
.L_x_106:
[----:B------:R-:W-:Y:S07]  /*8a70*/  MOV R0, UR6 ;  /* 0x0000000600007c02 */ /* 0x000fee0008000f00 */
.L_x_193:
[----:B--2---:R2:W4:Y:S02]  /*8a80*/  SYNCS.PHASECHK.TRANS64.TRYWAIT P0, [R0+URZ+0x158], R3 ;  /* 0x00015803000075a7 */ /* 0x00452400080011ff */
[----:B----4-:R-:W-:Y:S05]  /*8a90*/  @!P0 NANOSLEEP.SYNCS 0x989680 ;  /* 0x009896800000895d */ /* 0x010fea0003900000 */
[----:B------:R-:W4:Y:S02]  /*8aa0*/  @!P0 SYNCS.PHASECHK.TRANS64 P0, [R0+URZ+0x158], R3 ;  /* 0x00015803000085a7 */ /* 0x000f2400080010ff */
[----:B----4-:R-:W-:Y:S05]  /*8ab0*/  @!P0 BRA `(.L_x_193) ;  /* 0xfffffffc00f08947 */ /* 0x010fea000383ffff */
[----:B------:R-:W-:Y:S05]  /*8ac0*/  BRA `(.L_x_105) ;  /* 0xffffffc400907947 */ /* 0x000fea000383ffff */
.L_x_109:
[----:B------:R-:W-:Y:S07]  /*8ad0*/  MOV R3, UR6 ;  /* 0x0000000600037c02 */ /* 0x000fee0008000f00 */
.L_x_194:
[----:B-1----:R1:W2:Y:S02]  /*8ae0*/  SYNCS.PHASECHK.TRANS64.TRYWAIT P2, [R3+URZ+0x148], R26 ;  /* 0x0001481a030075a7 */ /* 0x0022a400080411ff */
[----:B--2---:R-:W-:Y:S05]  /*8af0*/  @!P2 NANOSLEEP.SYNCS 0x989680 ;  /* 0x009896800000a95d */ /* 0x004fea0003900000 */
[----:B------:R-:W2:Y:S02]  /*8b00*/  @!P2 SYNCS.PHASECHK.TRANS64 P2, [R3+URZ+0x148], R26 ;  /* 0x0001481a0300a5a7 */ /* 0x000ea400080410ff */
[----:B--2---:R-:W-:Y:S05]  /*8b10*/  @!P2 BRA `(.L_x_194) ;  /* 0xfffffffc00f0a947 */ /* 0x004fea000383ffff */
[----:B------:R-:W-:Y:S05]  /*8b20*/  BRA `(.L_x_195) ;  /* 0xffffffc800247947 */ /* 0x000fea000383ffff */
.L_x_112:
[----:B--2---:R2:W3:Y:S02]  /*8b30*/  SYNCS.PHASECHK.TRANS64.TRYWAIT P0, [R0+URZ+0x160], R3 ;  /* 0x00016003000075a7 */ /* 0x0044e400080011ff */
[----:B---3--:R-:W-:Y:S05]  /*8b40*/  @!P0 NANOSLEEP.SYNCS 0x989680 ;  /* 0x009896800000895d */ /* 0x008fea0003900000 */
[----:B------:R-:W3:Y:S02]  /*8b50*/  @!P0 SYNCS.PHASECHK.TRANS64 P0, [R0+URZ+0x160], R3 ;  /* 0x00016003000085a7 */ /* 0x000ee400080010ff */
[----:B---3--:R-:W-:Y:S05]  /*8b60*/  @!P0 BRA `(.L_x_112) ;  /* 0xfffffffc00f08947 */ /* 0x008fea000383ffff */
[----:B------:R-:W-:Y:S05]  /*8b70*/  BRA `(.L_x_196) ;  /* 0xffffffcc00847947 */ /* 0x000fea000383ffff */
.L_x_123:
[----:B-1----:R-:W-:Y:S04]  /*8b80*/  MOV R0, UR43 ;  /* 0x0000002b00007c02 */ /* 0x002fe80008000f00 */
[----:B------:R1:W2:Y:S03]  /*8b90*/  SYNCS.PHASECHK.TRANS64.TRYWAIT P1, [R0+URZ+0x140], R3 ;  /* 0x00014003000075a7 */ /* 0x0002a600080211ff */
[----:B--2---:R-:W-:Y:S05]  /*8ba0*/  @!P1 NANOSLEEP.SYNCS 0x989680 ;  /* 0x009896800000995d */ /* 0x004fea0003900000 */
[----:B------:R-:W2:Y:S02]  /*8bb0*/  @!P1 SYNCS.PHASECHK.TRANS64 P1, [R0+URZ+0x140], R3 ;  /* 0x00014003000095a7 */ /* 0x000ea400080210ff */
[----:B--2---:R-:W-:Y:S05]  /*8bc0*/  @!P1 BRA `(.L_x_123) ;  /* 0xfffffffc00ec9947 */ /* 0x004fea000383ffff */
[----:B------:R-:W-:Y:S05]  /*8bd0*/  BRA `(.L_x_122) ;  /* 0xffffffd800807947 */ /* 0x000fea000383ffff */
.L_x_125:
[----:B------:R1:W1:Y:S02]  /*8be0*/  SYNCS.PHASECHK.TRANS64.TRYWAIT P1, [R187+URZ+0x180], R2 ;  /* 0x00018002bb0075a7 */ /* 0x00026400080211ff */
[----:B-1----:R-:W-:Y:S05]  /*8bf0*/  @!P1 NANOSLEEP.SYNCS 0x989680 ;  /* 0x009896800000995d */ /* 0x002fea0003900000 */
[----:B------:R-:W1:Y:S02]  /*8c00*/  @!P1 SYNCS.PHASECHK.TRANS64 P1, [R187+URZ+0x180], R2 ;  /* 0x00018002bb0095a7 */ /* 0x000e6400080210ff */
[----:B-1----:R-:W-:Y:S05]  /*8c10*/  @!P1 BRA `(.L_x_125) ;  /* 0xfffffffc00f09947 */ /* 0x002fea000383ffff */
[----:B------:R-:W-:Y:S05]  /*8c20*/  BRA `(.L_x_124) ;  /* 0xffffffd800c47947 */ /* 0x000fea000383ffff */
        .weak           $__internal_0_$__cuda_sm10x_tcgen05_guardrail_trap_col_being_dealloced_not_returned_by_alloc
        .type           $__internal_0_$__cuda_sm10x_tcgen05_guardrail_trap_col_being_dealloced_not_returned_by_alloc,@function
        .size           $__internal_0_$__cuda_sm10x_tcgen05_guardrail_trap_col_being_dealloced_not_returned_by_alloc,($__internal_1_$__cuda_sm10x_tcgen05_guardrail_trap_phase_invalid_during_alloc - $__internal_0_$__cuda_sm10x_tcgen05_guardrail_trap_col_being_dealloced_not_returned_by_alloc)
$__internal_0_$__cuda_sm10x_tcgen05_guardrail_trap_col_being_dealloced_not_returned_by_alloc:
[----:B------:R-:W-:Y:S05]  /*8c30*/  BPT.TRAP 0x1 ;  /* 0x000000040000795c */ /* 0x000fea0000300000 */
[----:B------:R-:W-:-:S04]  /*8c40*/  HFMA2 R3, -RZ, RZ, 0, 0 ;  /* 0x00000000ff037431 */ /* 0x000fc800000001ff */
[----:B------:R-:W-:Y:S05]  /*8c50*/  RET.REL.NODEC R2 `(_ZN7cutlass13device_kernelINS_4gemm6kernel13GemmUniversalIN4cute5tupleIJiiiiEEENS1_10collective13CollectiveMmaINS1_35MainloopSm100TmaUmmaWarpSpecializedILi20ELi2ELi4ENS5_IJNS4_1CILi2EEENSA_ILi1EEESC_EEEEENS5_IJNSA_ILi256EEENSA_ILi64EEESG_EEEaNS5_IJlSC_lEEEaSI_NS4_8TiledMMAINS4_8MMA_AtomIJNS4_21SM100_MMA_S8_2x1SM_SSIaaiLi256ELi64ELNS4_4UMMA5MajorE0ELSN_0ELNSM_8SaturateE0EEEEEENS4_6LayoutINS5_IJSC_SC_SC_EEENS5_IJNSA_ILi0EEEST_ST_EEEEENS5_IJNS4_10UnderscoreESW_SW_EEEEENS4_18SM100_TMA_2SM_LOADENS4_14ComposedLayoutINS4_7SwizzleILi2ELi4ELi3EEENS4_18smem_ptr_flag_bitsILi8EEENSR_INS5_IJNSA_ILi8EEESG_EEENS5_IJSG_SC_EEEEEEEvNS4_8identityESZ_S19_vS1A_EENS_8epilogue10collective18CollectiveEpilogueINS1C_23Sm100TmaWarpSpecializedILi1ELi1ELi64ELb0ELb0EEEJNS5_IJNSA_ILi128EEESG_SG_EEENS5_IJNSR_IS1H_SC_EENSR_ISG_SC_EEEEEaSI_aSI_NS1C_6fusion15FusionCallbacksIS1G_NS1M_17LinearCombinationIaiaiLNS_15FloatRoundStyleE2EEES1I_S1L_JEEENS4_5SM1004TMEM4LOAD26SM100_TMEM_LOAD_32dp32b64xENS4_13SM90_TMA_LOADES19_NS4_39AutoVectorizingCopyWithAssumedAlignmentILi128EEENS4_14SM90_TMA_STOREES19_S1Y_S1Y_EEEvvEEEEvNT_6ParamsE) ;  /* 0xffffff7002e87950 */ /* 0x000fea0003c3ffff */
        .weak           $__internal_1_$__cuda_sm10x_tcgen05_guardrail_trap_phase_invalid_during_alloc
        .type           $__internal_1_$__cuda_sm10x_tcgen05_guardrail_trap_phase_invalid_during_alloc,@function
        .size           $__internal_1_$__cuda_sm10x_tcgen05_guardrail_trap_phase_invalid_during_alloc,($__internal_2_$__cuda_sm10x_tcgen05_guardrail_trap_unallocated_columns_being_dealloced - $__internal_1_$__cuda_sm10x_tcgen05_guardrail_trap_phase_invalid_during_alloc)
$__internal_1_$__cuda_sm10x_tcgen05_guardrail_trap_phase_invalid_during_alloc:
[----:B------:R-:W-:Y:S05]  /*8c60*/  BPT.TRAP 0x1 ;  /* 0x000000040000795c */ /* 0x000fea0000300000 */
[----:B------:R-:W-:-:S04]  /*8c70*/  MOV R3, 0x0 ;  /* 0x0000000000037802 */ /* 0x000fc80000000f00 */
[----:B------:R-:W-:Y:S05]  /*8c80*/  RET.REL.NODEC R2 `(_ZN7cutlass13device_kernelINS_4gemm6kernel13GemmUniversalIN4cute5tupleIJiiiiEEENS1_10collective13CollectiveMmaINS1_35MainloopSm100TmaUmmaWarpSpecializedILi20ELi2ELi4ENS5_IJNS4_1CILi2EEENSA_ILi1EEESC_EEEEENS5_IJNSA_ILi256EEENSA_ILi64EEESG_EEEaNS5_IJlSC_lEEEaSI_NS4_8TiledMMAINS4_8MMA_AtomIJNS4_21SM100_MMA_S8_2x1SM_SSIaaiLi256ELi64ELNS4_4UMMA5MajorE0ELSN_0ELNSM_8SaturateE0EEEEEENS4_6LayoutINS5_IJSC_SC_SC_EEENS5_IJNSA_ILi0EEEST_ST_EEEEENS5_IJNS4_10UnderscoreESW_SW_EEEEENS4_18SM100_TMA_2SM_LOADENS4_14ComposedLayoutINS4_7SwizzleILi2ELi4ELi3EEENS4_18smem_ptr_flag_bitsILi8EEENSR_INS5_IJNSA_ILi8EEESG_EEENS5_IJSG_SC_EEEEEEEvNS4_8identityESZ_S19_vS1A_EENS_8epilogue10collective18CollectiveEpilogueINS1C_23Sm100TmaWarpSpecializedILi1ELi1ELi64ELb0ELb0EEEJNS5_IJNSA_ILi128EEESG_SG_EEENS5_IJNSR_IS1H_SC_EENSR_ISG_SC_EEEEEaSI_aSI_NS1C_6fusion15FusionCallbacksIS1G_NS1M_17LinearCombinationIaiaiLNS_15FloatRoundStyleE2EEES1I_S1L_JEEENS4_5SM1004TMEM4LOAD26SM100_TMEM_LOAD_32dp32b64xENS4_13SM90_TMA_LOADES19_NS4_39AutoVectorizingCopyWithAssumedAlignmentILi128EEENS4_14SM90_TMA_STOREES19_S1Y_S1Y_EEEvvEEEEvNT_6ParamsE) ;  /* 0xffffff7002dc7950 */ /* 0x000fea0003c3ffff */
        .weak           $__internal_2_$__cuda_sm10x_tcgen05_guardrail_trap_unallocated_columns_being_dealloced
        .type           $__internal_2_$__cuda_sm10x_tcgen05_guardrail_trap_unallocated_columns_being_dealloced,@function
        .size           $__internal_2_$__cuda_sm10x_tcgen05_guardrail_trap_unallocated_columns_being_dealloced,(.L_x_198 - $__internal_2_$__cuda_sm10x_tcgen05_guardrail_trap_unallocated_columns_being_dealloced)
$__internal_2_$__cuda_sm10x_tcgen05_guardrail_trap_unallocated_columns_being_dealloced:
[----:B------:R-:W-:Y:S05]  /*8c90*/  BPT.TRAP 0x1 ;  /* 0x000000040000795c */ /* 0x000fea0000300000 */
[----:B------:R-:W-:-:S04]  /*8ca0*/  HFMA2 R3, -RZ, RZ, 0, 0 ;  /* 0x00000000ff037431 */ /* 0x000fc800000001ff */
[----:B------:R-:W-:Y:S05]  /*8cb0*/  RET.REL.NODEC R2 `(_ZN7cutlass13device_kernelINS_4gemm6kernel13GemmUniversalIN4cute5tupleIJiiiiEEENS1_10collective13CollectiveMmaINS1_35MainloopSm100TmaUmmaWarpSpecializedILi20ELi2ELi4ENS5_IJNS4_1CILi2EEENSA_ILi1EEESC_EEEEENS5_IJNSA_ILi256EEENSA_ILi64EEESG_EEEaNS5_IJlSC_lEEEaSI_NS4_8TiledMMAINS4_8MMA_AtomIJNS4_21SM100_MMA_S8_2x1SM_SSIaaiLi256ELi64ELNS4_4UMMA5MajorE0ELSN_0ELNSM_8SaturateE0EEEEEENS4_6LayoutINS5_IJSC_SC_SC_EEENS5_IJNSA_ILi0EEEST_ST_EEEEENS5_IJNS4_10UnderscoreESW_SW_EEEEENS4_18SM100_TMA_2SM_LOADENS4_14ComposedLayoutINS4_7SwizzleILi2ELi4ELi3EEENS4_18smem_ptr_flag_bitsILi8EEENSR_INS5_IJNSA_ILi8EEESG_EEENS5_IJSG_SC_EEEEEEEvNS4_8identityESZ_S19_vS1A_EENS_8epilogue10collective18CollectiveEpilogueINS1C_23Sm100TmaWarpSpecializedILi1ELi1ELi64ELb0ELb0EEEJNS5_IJNSA_ILi128EEESG_SG_EEENS5_IJNSR_IS1H_SC_EENSR_ISG_SC_EEEEEaSI_aSI_NS1C_6fusion15FusionCallbacksIS1G_NS1M_17LinearCombinationIaiaiLNS_15FloatRoundStyleE2EEES1I_S1L_JEEENS4_5SM1004TMEM4LOAD26SM100_TMEM_LOAD_32dp32b64xENS4_13SM90_TMA_LOADES19_NS4_39AutoVectorizingCopyWithAssumedAlignmentILi128EEENS4_14SM90_TMA_STOREES19_S1Y_S1Y_EEEvvEEEEvNT_6ParamsE) ;  /* 0xffffff7002d07950 */ /* 0x000fea0003c3ffff */
.L_x_197:
[----:B------:R-:W-:-:S00]  /*8cc0*/  BRA `(.L_x_197) ;  /* 0xfffffffc00fc7947 */ /* 0x000fc0000383ffff */
[----:B------:R-:W-:-:S00]  /*8cd0*/  NOP ;  /* 0x0000000000007918 */ /* 0x000fc00000000000 */
        /* <DEDUP_REMOVED lines=10> */
.L_x_198:


//--------------------- .nv.global.init           --------------------------
	.section	.nv.global.init,"aw",@progbits
.nv.global.init:
	.type		$str$27,@object
	.size		$str$27,($str$28 - $str$27)
$str$27:
        /*0000*/ 	.byte	0x28, 0x61, 0x64, 0x64, 0x72, 0x65, 0x73, 0x73, 0x20, 0x26, 0x20, 0x6d, 0x61, 0x73, 0x6b, 0x29
        /*0010*/ 	.byte	0x20, 0x3d, 0x3d, 0x20, 0x30, 0x00
	.type		$str$28,@object
	.size		$str$28,($str$26 - $str$28)
$str$28:
        /*0016*/ 	.byte	0x2f, 0x74, 0x6d, 0x70, 0x2f, 0x63, 0x75, 0x74, 0x6c, 0x61, 0x73, 0x73, 0x5f, 0x73, 0x77, 0x65
        /*0026*/ 	.byte	0x65, 0x70, 0x5f, 0x73, 0x72, 0x63, 0x2f, 0x69, 0x6e, 0x63, 0x6c, 0x75, 0x64, 0x65, 0x2f, 0x63
        /*0036*/ 	.byte	0x75, 0x74, 0x65, 0x2f, 0x70, 0x6f, 0x69, 0x6e, 0x74, 0x65, 0x72, 0x5f, 0x66, 0x6c, 0x61, 0x67
        /*0046*/ 	.byte	0x67, 0x65, 0x64, 0x2e, 0x68, 0x70, 0x70, 0x00
	.type		$str$26,@object
	.size		$str$26,($str$25 - $str$26)
$str$26:
        /*004e*/ 	.byte	0x2f, 0x74, 0x6d, 0x70, 0x2f, 0x63, 0x75, 0x74, 0x6c, 0x61, 0x73, 0x73, 0x5f, 0x73, 0x77, 0x65
        /*005e*/ 	.byte	0x65, 0x70, 0x5f, 0x73, 0x72, 0x63, 0x2f, 0x69, 0x6e, 0x63, 0x6c, 0x75, 0x64, 0x65, 0x2f, 0x63
        /*006e*/ 	.byte	0x75, 0x74, 0x65, 0x2f, 0x61, 0x74, 0x6f, 0x6d, 0x2f, 0x63, 0x6f, 0x70, 0x79, 0x5f, 0x74, 0x72
        /*007e*/ 	.byte	0x61, 0x69, 0x74, 0x73, 0x5f, 0x73, 0x6d, 0x31, 0x30, 0x30, 0x2e, 0x68, 0x70, 0x70, 0x00
	.type		$str$25,@object
	.size		$str$25,(__unnamed_1 - $str$25)
$str$25:
        /*008d*/ 	.byte	0x28, 0x28, 0x75, 0x69, 0x6e, 0x74, 0x33, 0x32, 0x5f, 0x74, 0x28, 0x74, 0x68, 0x72, 0x65, 0x61
        /*009d*/ 	.byte	0x64, 0x49, 0x64, 0x78, 0x2e, 0x78, 0x29, 0x20, 0x2f, 0x20, 0x33, 0x32, 0x29, 0x20, 0x25, 0x20
        /*00ad*/ 	.byte	0x34, 0x29, 0x20, 0x3d, 0x3d, 0x20, 0x28, 0x28, 0x28, 0x74, 0x6d, 0x65, 0x6d, 0x5f, 0x61, 0x64
        /*00bd*/ 	.byte	0x64, 0x72, 0x20, 0x3e, 0x3e, 0x20, 0x31, 0x36, 0x29, 0x20, 0x2f, 0x20, 0x33, 0x32, 0x29, 0x20
        /*00cd*/ 	.byte	0x25, 0x20, 0x34, 0x29, 0x00
	.type		__unnamed_1,@object
	.size		__unnamed_1,(__unnamed_2 - __unnamed_1)
__unnamed_1:
        /*00d2*/ 	.byte	0x61, 0x75, 0x74, 0x6f, 0x20, 0x63, 0x75, 0x74, 0x65, 0x3a, 0x3a, 0x61, 0x73, 0x5f, 0x70, 0x6f
        /* <DEDUP_REMOVED lines=24> */
        /*0262*/ 	.byte	0x5d, 0x00
	.type		__unnamed_2,@object
	.size		__unnamed_2,(.L_2 - __unnamed_2)
__unnamed_2:
        /* <DEDUP_REMOVED lines=42> */
        /*0504*/ 	.byte	0x43, 0x3c, 0x30, 0x3e, 0x3e, 0x3e, 0x3e, 0x5d, 0x00
.L_2:


//--------------------- .nv.shared._ZN7cutlass13device_kernelINS_4gemm6kernel13GemmUniversalIN4cute5tupleIJiiiiEEENS1_10collective13CollectiveMmaINS1_35MainloopSm100TmaUmmaWarpSpecializedILi20ELi2ELi4ENS5_IJNS4_1CILi2EEENSA_ILi1EEESC_EEEEENS5_IJNSA_ILi256EEENSA_ILi64EEESG_EEEaNS5_IJlSC_lEEEaSI_NS4_8TiledMMAINS4_8MMA_AtomIJNS4_21SM100_MMA_S8_2x1SM_SSIaaiLi256ELi64ELNS4_4UMMA5MajorE0ELSN_0ELNSM_8SaturateE0EEEEEENS4_6LayoutINS5_IJSC_SC_SC_EEENS5_IJNSA_ILi0EEEST_ST_EEEEENS5_IJNS4_10UnderscoreESW_SW_EEEEENS4_18SM100_TMA_2SM_LOADENS4_14ComposedLayoutINS4_7SwizzleILi2ELi4ELi3EEENS4_18smem_ptr_flag_bitsILi8EEENSR_INS5_IJNSA_ILi8EEESG_EEENS5_IJSG_SC_EEEEEEEvNS4_8identityESZ_S19_vS1A_EENS_8epilogue10collective18CollectiveEpilogueINS1C_23Sm100TmaWarpSpecializedILi1ELi1ELi64ELb0ELb0EEEJNS5_IJNSA_ILi128EEESG_SG_EEENS5_IJNSR_IS1H_SC_EENSR_ISG_SC_EEEEEaSI_aSI_NS1C_6fusion15FusionCallbacksIS1G_NS1M_17LinearCombinationIaiaiLNS_15FloatRoundStyleE2EEES1I_S1L_JEEENS4_5SM1004TMEM4LOAD26SM100_TMEM_LOAD_32dp32b64xENS4_13SM90_TMA_LOADES19_NS4_39AutoVectorizingCopyWithAssumedAlignmentILi128EEENS4_14SM90_TMA_STOREES19_S1Y_S1Y_EEEvvEEEEvNT_6ParamsE --------------------------
	.section	.nv.shared._ZN7cutlass13device_kernelINS_4gemm6kernel13GemmUniversalIN4cute5tupleIJiiiiEEENS1_10collective13CollectiveMmaINS1_35MainloopSm100TmaUmmaWarpSpecializedILi20ELi2ELi4ENS5_IJNS4_1CILi2EEENSA_ILi1EEESC_EEEEENS5_IJNSA_ILi256EEENSA_ILi64EEESG_EEEaNS5_IJlSC_lEEEaSI_NS4_8TiledMMAINS4_8MMA_AtomIJNS4_21SM100_MMA_S8_2x1SM_SSIaaiLi256ELi64ELNS4_4UMMA5MajorE0ELSN_0ELNSM_8SaturateE0EEEEEENS4_6LayoutINS5_IJSC_SC_SC_EEENS5_IJNSA_ILi0EEEST_ST_EEEEENS5_IJNS4_10UnderscoreESW_SW_EEEEENS4_18SM100_TMA_2SM_LOADENS4_14ComposedLayoutINS4_7SwizzleILi2ELi4ELi3EEENS4_18smem_ptr_flag_bitsILi8EEENSR_INS5_IJNSA_ILi8EEESG_EEENS5_IJSG_SC_EEEEEEEvNS4_8identityESZ_S19_vS1A_EENS_8epilogue10collective18CollectiveEpilogueINS1C_23Sm100TmaWarpSpecializedILi1ELi1ELi64ELb0ELb0EEEJNS5_IJNSA_ILi128EEESG_SG_EEENS5_IJNSR_IS1H_SC_EENSR_ISG_SC_EEEEEaSI_aSI_NS1C_6fusion15FusionCallbacksIS1G_NS1M_17LinearCombinationIaiaiLNS_15FloatRoundStyleE2EEES1I_S1L_JEEENS4_5SM1004TMEM4LOAD26SM100_TMEM_LOAD_32dp32b64xENS4_13SM90_TMA_LOADES19_NS4_39AutoVectorizingCopyWithAssumedAlignmentILi128EEENS4_14SM90_TMA_STOREES19_S1Y_S1Y_EEEvvEEEEvNT_6ParamsE,"aw",@nobits
	.sectionflags	@""
	.align	16
	.zero		1024


//--------------------- .nv.shared.reserved.0     --------------------------
	.section	.nv.shared.reserved.0,"aw",@nobits
	.weak		__nv_reservedSMEM_offset_0_alias
	.size		__nv_reservedSMEM_offset_0_alias, 0, 64
	.other		__nv_reservedSMEM_offset_0_alias,@"STO_CUDA_RESERVED_SHARED STV_DEFAULT"
__nv_reservedSMEM_offset_0_alias:
	.zero		0
.nv.shared.reserved.0:
	.zero		64
	.weak		__nv_reservedSMEM_tcgen05_partition
	.type		__nv_reservedSMEM_tcgen05_partition,@object
	.size		__nv_reservedSMEM_tcgen05_partition,(.L_0 - __nv_reservedSMEM_tcgen05_partition)
__nv_reservedSMEM_tcgen05_partition:
	.zero		32
.L_0:


//--------------------- .nv.global                --------------------------
	.section	.nv.global,"aw",@nobits
.nv.global:
	.type		_ZN40_INTERNAL_494ca07c_4_k_cu_34f2e9f3_203304cute1_E,@object
	.size		_ZN40_INTERNAL_494ca07c_4_k_cu_34f2e9f3_203304cute1_E,(_ZN40_INTERNAL_494ca07c_4_k_cu_34f2e9f3_203304cuda3std3__45__cpo6cbeginE - _ZN40_INTERNAL_494ca07c_4_k_cu_34f2e9f3_203304cute1_E)
_ZN40_INTERNAL_494ca07c_4_k_cu_34f2e9f3_203304cute1_E:
	.zero		1
	.type		_ZN40_INTERNAL_494ca07c_4_k_cu_34f2e9f3_203304cuda3std3__45__cpo6cbeginE,@object
	.size		_ZN40_INTERNAL_494ca07c_4_k_cu_34f2e9f3_203304cuda3std3__45__cpo6cbeginE,(_ZN40_INTERNAL_494ca07c_4_k_cu_34f2e9f3_203304cuda3std3__48in_placeE - _ZN40_INTERNAL_494ca07c_4_k_cu_34f2e9f3_203304cuda3std3__45__cpo6cbeginE)
_ZN40_INTERNAL_494ca07c_4_k_cu_34f2e9f3_203304cuda3std3__45__cpo6cbeginE:
	.zero		1
	.type		_ZN40_INTERNAL_494ca07c_4_k_cu_34f2e9f3_203304cuda3std3__48in_placeE,@object
	.size		_ZN40_INTERNAL_494ca07c_4_k_cu_34f2e9f3_203304cuda3std3__48in_placeE,(_ZN40_INTERNAL_494ca07c_4_k_cu_34f2e9f3_203304cuda3std6ranges3__45__cpo9iter_moveE - _ZN40_INTERNAL_494ca07c_4_k_cu_34f2e9f3_203304cuda3std3__48in_placeE)
_ZN40_INTERNAL_494ca07c_4_k_cu_34f2e9f3_203304cuda3std3__48in_placeE:
	.zero		1
	.type		_ZN40_INTERNAL_494ca07c_4_k_cu_34f2e9f3_203304cuda3std6ranges3__45__cpo9iter_moveE,@object
	.size		_ZN40_INTERNAL_494ca07c_4_k_cu_34f2e9f3_203304cuda3std6ranges3__45__cpo9iter_moveE,(_ZN40_INTERNAL_494ca07c_4_k_cu_34f2e9f3_203304cuda3std3__45__cpo5beginE - _ZN40_INTERNAL_494ca07c_4_k_cu_34f2e9f3_203304cuda3std6ranges3__45__cpo9iter_moveE)
_ZN40_INTERNAL_494ca07c_4_k_cu_34f2e9f3_203304cuda3std6ranges3__45__cpo9iter_moveE:
	.zero		1
	.type		_ZN40_INTERNAL_494ca07c_4_k_cu_34f2e9f3_203304cuda3std3__45__cpo5beginE,@object
	.size		_ZN40_INTERNAL_494ca07c_4_k_cu_34f2e9f3_203304cuda3std3__45__cpo5beginE,(_ZN40_INTERNAL_494ca07c_4_k_cu_34f2e9f3_203304cuda3std3__442_GLOBAL__N__494ca07c_4_k_cu_34f2e9f3_203306ignoreE - _ZN40_INTERNAL_494ca07c_4_k_cu_34f2e9f3_203304cuda3std3__45__cpo5beginE)
_ZN40_INTERNAL_494ca07c_4_k_cu_34f2e9f3_203304cuda3std3__45__cpo5beginE:
	.zero		1
	.type		_ZN40_INTERNAL_494ca07c_4_k_cu_34f2e9f3_203304cuda3std3__442_GLOBAL__N__494ca07c_4_k_cu_34f2e9f3_203306ignoreE,@object
	.size		_ZN40_INTERNAL_494ca07c_4_k_cu_34f2e9f3_203304cuda3std3__442_GLOBAL__N__494ca07c_4_k_cu_34f2e9f3_203306ignoreE,(_ZN40_INTERNAL_494ca07c_4_k_cu_34f2e9f3_203304cute7productE - _ZN40_INTERNAL_494ca07c_4_k_cu_34f2e9f3_203304cuda3std3__442_GLOBAL__N__494ca07c_4_k_cu_34f2e9f3_203306ignoreE)
_ZN40_INTERNAL_494ca07c_4_k_cu_34f2e9f3_203304cuda3std3__442_GLOBAL__N__494ca07c_4_k_cu_34f2e9f3_203306ignoreE:
	.zero		1
	.type		_ZN40_INTERNAL_494ca07c_4_k_cu_34f2e9f3_203304cute7productE,@object
	.size		_ZN40_INTERNAL_494ca07c_4_k_cu_34f2e9f3_203304cute7productE,(_ZN40_INTERNAL_494ca07c_4_k_cu_34f2e9f3_203304cuda3std3__45__cpo3endE - _ZN40_INTERNAL_494ca07c_4_k_cu_34f2e9f3_203304cute7productE)
_ZN40_INTERNAL_494ca07c_4_k_cu_34f2e9f3_203304cute7productE:
	.zero		1
	.type		_ZN40_INTERNAL_494ca07c_4_k_cu_34f2e9f3_203304cuda3std3__45__cpo3endE,@object
	.size		_ZN40_INTERNAL_494ca07c_4_k_cu_34f2e9f3_203304cuda3std3__45__cpo3endE,(_ZN40_INTERNAL_494ca07c_4_k_cu_34f2e9f3_203304cuda3std3__419piecewise_constructE - _ZN40_INTERNAL_494ca07c_4_k_cu_34f2e9f3_203304cuda3std3__45__cpo3endE)
_ZN40_INTERNAL_494ca07c_4_k_cu_34f2e9f3_203304cuda3std3__45__cpo3endE:
	.zero		1
	.type		_ZN40_INTERNAL_494ca07c_4_k_cu_34f2e9f3_203304cuda3std3__419piecewise_constructE,@object
	.size		_ZN40_INTERNAL_494ca07c_4_k_cu_34f2e9f3_203304cuda3std3__419piecewise_constructE,(_ZN40_INTERNAL_494ca07c_4_k_cu_34f2e9f3_203304cuda3std3__45__cpo4cendE - _ZN40_INTERNAL_494ca07c_4_k_cu_34f2e9f3_203304cuda3std3__419piecewise_constructE)
_ZN40_INTERNAL_494ca07c_4_k_cu_34f2e9f3_203304cuda3std3__419piecewise_constructE:
	.zero		1
	.type		_ZN40_INTERNAL_494ca07c_4_k_cu_34f2e9f3_203304cuda3std3__45__cpo4cendE,@object
	.size		_ZN40_INTERNAL_494ca07c_4_k_cu_34f2e9f3_203304cuda3std3__45__cpo4cendE,(_ZN40_INTERNAL_494ca07c_4_k_cu_34f2e9f3_203304cuda3std6ranges3__45__cpo4swapE - _ZN40_INTERNAL_494ca07c_4_k_cu_34f2e9f3_203304cuda3std3__45__cpo4cendE)
_ZN40_INTERNAL_494ca07c_4_k_cu_34f2e9f3_203304cuda3std3__45__cpo4cendE:
	.zero		1
	.type		_ZN40_INTERNAL_494ca07c_4_k_cu_34f2e9f3_203304cuda3std6ranges3__45__cpo4swapE,@object
	.size		_ZN40_INTERNAL_494ca07c_4_k_cu_34f2e9f3_203304cuda3std6ranges3__45__cpo4swapE,(.L_10 - _ZN40_INTERNAL_494ca07c_4_k_cu_34f2e9f3_203304cuda3std6ranges3__45__cpo4swapE)
_ZN40_INTERNAL_494ca07c_4_k_cu_34f2e9f3_203304cuda3std6ranges3__45__cpo4swapE:
	.zero		1
.L_10:


//--------------------- .nv.constant0._ZN7cutlass13device_kernelINS_4gemm6kernel13GemmUniversalIN4cute5tupleIJiiiiEEENS1_10collective13CollectiveMmaINS1_35MainloopSm100TmaUmmaWarpSpecializedILi20ELi2ELi4ENS5_IJNS4_1CILi2EEENSA_ILi1EEESC_EEEEENS5_IJNSA_ILi256EEENSA_ILi64EEESG_EEEaNS5_IJlSC_lEEEaSI_NS4_8TiledMMAINS4_8MMA_AtomIJNS4_21SM100_MMA_S8_2x1SM_SSIaaiLi256ELi64ELNS4_4UMMA5MajorE0ELSN_0ELNSM_8SaturateE0EEEEEENS4_6LayoutINS5_IJSC_SC_SC_EEENS5_IJNSA_ILi0EEEST_ST_EEEEENS5_IJNS4_10UnderscoreESW_SW_EEEEENS4_18SM100_TMA_2SM_LOADENS4_14ComposedLayoutINS4_7SwizzleILi2ELi4ELi3EEENS4_18smem_ptr_flag_bitsILi8EEENSR_INS5_IJNSA_ILi8EEESG_EEENS5_IJSG_SC_EEEEEEEvNS4_8identityESZ_S19_vS1A_EENS_8epilogue10collective18CollectiveEpilogueINS1C_23Sm100TmaWarpSpecializedILi1ELi1ELi64ELb0ELb0EEEJNS5_IJNSA_ILi128EEESG_SG_EEENS5_IJNSR_IS1H_SC_EENSR_ISG_SC_EEEEEaSI_aSI_NS1C_6fusion15FusionCallbacksIS1G_NS1M_17LinearCombinationIaiaiLNS_15FloatRoundStyleE2EEES1I_S1L_JEEENS4_5SM1004TMEM4LOAD26SM100_TMEM_LOAD_32dp32b64xENS4_13SM90_TMA_LOADES19_NS4_39AutoVectorizingCopyWithAssumedAlignmentILi128EEENS4_14SM90_TMA_STOREES19_S1Y_S1Y_EEEvvEEEEvNT_6ParamsE --------------------------
	.section	.nv.constant0._ZN7cutlass13device_kernelINS_4gemm6kernel13GemmUniversalIN4cute5tupleIJiiiiEEENS1_10collective13CollectiveMmaINS1_35MainloopSm100TmaUmmaWarpSpecializedILi20ELi2ELi4ENS5_IJNS4_1CILi2EEENSA_ILi1EEESC_EEEEENS5_IJNSA_ILi256EEENSA_ILi64EEESG_EEEaNS5_IJlSC_lEEEaSI_NS4_8TiledMMAINS4_8MMA_AtomIJNS4_21SM100_MMA_S8_2x1SM_SSIaaiLi256ELi64ELNS4_4UMMA5MajorE0ELSN_0ELNSM_8SaturateE0EEEEEENS4_6LayoutINS5_IJSC_SC_SC_EEENS5_IJNSA_ILi0EEEST_ST_EEEEENS5_IJNS4_10UnderscoreESW_SW_EEEEENS4_18SM100_TMA_2SM_LOADENS4_14ComposedLayoutINS4_7SwizzleILi2ELi4ELi3EEENS4_18smem_ptr_flag_bitsILi8EEENSR_INS5_IJNSA_ILi8EEESG_EEENS5_IJSG_SC_EEEEEEEvNS4_8identityESZ_S19_vS1A_EENS_8epilogue10collective18CollectiveEpilogueINS1C_23Sm100TmaWarpSpecializedILi1ELi1ELi64ELb0ELb0EEEJNS5_IJNSA_ILi128EEESG_SG_EEENS5_IJNSR_IS1H_SC_EENSR_ISG_SC_EEEEEaSI_aSI_NS1C_6fusion15FusionCallbacksIS1G_NS1M_17LinearCombinationIaiaiLNS_15FloatRoundStyleE2EEES1I_S1L_JEEENS4_5SM1004TMEM4LOAD26SM100_TMEM_LOAD_32dp32b64xENS4_13SM90_TMA_LOADES19_NS4_39AutoVectorizingCopyWithAssumedAlignmentILi128EEENS4_14SM90_TMA_STOREES19_S1Y_S1Y_EEEvvEEEEvNT_6ParamsE,"a",@progbits
	.sectionflags	@""
	.align	4
.nv.constant0._ZN7cutlass13device_kernelINS_4gemm6kernel13GemmUniversalIN4cute5tupleIJiiiiEEENS1_10collective13CollectiveMmaINS1_35MainloopSm100TmaUmmaWarpSpecializedILi20ELi2ELi4ENS5_IJNS4_1CILi2EEENSA_ILi1EEESC_EEEEENS5_IJNSA_ILi256EEENSA_ILi64EEESG_EEEaNS5_IJlSC_lEEEaSI_NS4_8TiledMMAINS4_8MMA_AtomIJNS4_21SM100_MMA_S8_2x1SM_SSIaaiLi256ELi64ELNS4_4UMMA5MajorE0ELSN_0ELNSM_8SaturateE0EEEEEENS4_6LayoutINS5_IJSC_SC_SC_EEENS5_IJNSA_ILi0EEEST_ST_EEEEENS5_IJNS4_10UnderscoreESW_SW_EEEEENS4_18SM100_TMA_2SM_LOADENS4_14ComposedLayoutINS4_7SwizzleILi2ELi4ELi3EEENS4_18smem_ptr_flag_bitsILi8EEENSR_INS5_IJNSA_ILi8EEESG_EEENS5_IJSG_SC_EEEEEEEvNS4_8identityESZ_S19_vS1A_EENS_8epilogue10collective18CollectiveEpilogueINS1C_23Sm100TmaWarpSpecializedILi1ELi1ELi64ELb0ELb0EEEJNS5_IJNSA_ILi128EEESG_SG_EEENS5_IJNSR_IS1H_SC_EENSR_ISG_SC_EEEEEaSI_aSI_NS1C_6fusion15FusionCallbacksIS1G_NS1M_17LinearCombinationIaiaiLNS_15FloatRoundStyleE2EEES1I_S1L_JEEENS4_5SM1004TMEM4LOAD26SM100_TMEM_LOAD_32dp32b64xENS4_13SM90_TMA_LOADES19_NS4_39AutoVectorizingCopyWithAssumedAlignmentILi128EEENS4_14SM90_TMA_STOREES19_S1Y_S1Y_EEEvvEEEEvNT_6ParamsE:
	.zero		2944


//--------------------- SYMBOLS --------------------------

	.type		.nv.reservedSmem.offset0,@object
	.size		.nv.reservedSmem.offset0,0x4
	.type		.nv.reservedSmem.cap,@object
	.size		.nv.reservedSmem.cap,0x4
	.type		__assertfail,@function
